//
// Generated by NVIDIA NVVM Compiler
//
// Compiler Build ID: CL-36424714
// Cuda compilation tools, release 13.0, V13.0.88
// Based on NVVM 20.0.0
//

.version 9.0
.target sm_100
.address_size 64

	// .globl	_Z18smo_kernel_initialPfPiS_S_S0_S0_iif
.func  (.param .b64 func_retval0) __internal_accurate_pow
(
	.param .b64 __internal_accurate_pow_param_0
)
;

.visible .entry _Z18smo_kernel_initialPfPiS_S_S0_S0_iif(
	.param .u64 .ptr .align 1 _Z18smo_kernel_initialPfPiS_S_S0_S0_iif_param_0,
	.param .u64 .ptr .align 1 _Z18smo_kernel_initialPfPiS_S_S0_S0_iif_param_1,
	.param .u64 .ptr .align 1 _Z18smo_kernel_initialPfPiS_S_S0_S0_iif_param_2,
	.param .u64 .ptr .align 1 _Z18smo_kernel_initialPfPiS_S_S0_S0_iif_param_3,
	.param .u64 .ptr .align 1 _Z18smo_kernel_initialPfPiS_S_S0_S0_iif_param_4,
	.param .u64 .ptr .align 1 _Z18smo_kernel_initialPfPiS_S_S0_S0_iif_param_5,
	.param .u32 _Z18smo_kernel_initialPfPiS_S_S0_S0_iif_param_6,
	.param .u32 _Z18smo_kernel_initialPfPiS_S_S0_S0_iif_param_7,
	.param .f32 _Z18smo_kernel_initialPfPiS_S_S0_S0_iif_param_8
)
{
	.reg .pred 	%p<17>;
	.reg .b32 	%r<16>;
	.reg .b32 	%f<4>;
	.reg .b64 	%rd<18>;

	ld.param.u64 	%rd2, [_Z18smo_kernel_initialPfPiS_S_S0_S0_iif_param_1];
	ld.param.u64 	%rd3, [_Z18smo_kernel_initialPfPiS_S_S0_S0_iif_param_2];
	ld.param.u64 	%rd4, [_Z18smo_kernel_initialPfPiS_S_S0_S0_iif_param_3];
	ld.param.u64 	%rd5, [_Z18smo_kernel_initialPfPiS_S_S0_S0_iif_param_4];
	ld.param.u64 	%rd6, [_Z18smo_kernel_initialPfPiS_S_S0_S0_iif_param_5];
	ld.param.u32 	%r4, [_Z18smo_kernel_initialPfPiS_S_S0_S0_iif_param_6];
	ld.param.f32 	%f2, [_Z18smo_kernel_initialPfPiS_S_S0_S0_iif_param_8];
	mov.u32 	%r5, %ctaid.x;
	mov.u32 	%r6, %ntid.x;
	mov.u32 	%r7, %tid.x;
	mad.lo.s32 	%r1, %r5, %r6, %r7;
	setp.ge.s32 	%p1, %r1, %r4;
	@%p1 bra 	$L__BB0_4;
	cvta.to.global.u64 	%rd7, %rd2;
	cvta.to.global.u64 	%rd8, %rd3;
	cvta.to.global.u64 	%rd9, %rd4;
	cvta.to.global.u64 	%rd10, %rd5;
	mul.wide.s32 	%rd11, %r1, 4;
	add.s64 	%rd1, %rd7, %rd11;
	ld.global.u32 	%r9, [%rd1];
	neg.s32 	%r10, %r9;
	cvt.rn.f32.s32 	%f3, %r10;
	add.s64 	%rd12, %rd8, %rd11;
	st.global.f32 	[%rd12], %f3;
	add.s64 	%rd13, %rd9, %rd11;
	mov.b32 	%r11, 0;
	st.global.u32 	[%rd13], %r11;
	ld.global.u32 	%r12, [%rd1];
	setp.eq.s32 	%p2, %r12, 1;
	setp.eq.s32 	%p3, %r12, -1;
	setp.eq.f32 	%p4, %f2, 0f00000000;
	and.pred  	%p5, %p4, %p3;
	or.pred  	%p6, %p2, %p5;
	selp.u32 	%r13, 1, 0, %p6;
	add.s64 	%rd14, %rd10, %rd11;
	st.global.u32 	[%rd14], %r13;
	ld.global.f32 	%f1, [%rd13];
	setp.gt.f32 	%p7, %f1, 0f00000000;
	setp.lt.f32 	%p8, %f1, %f2;
	and.pred  	%p9, %p7, %p8;
	mov.b32 	%r15, 1;
	@%p9 bra 	$L__BB0_3;
	ld.global.u32 	%r14, [%rd1];
	setp.eq.s32 	%p10, %r14, 1;
	setp.eq.f32 	%p11, %f1, %f2;
	and.pred  	%p12, %p11, %p10;
	setp.eq.s32 	%p13, %r14, -1;
	setp.eq.f32 	%p14, %f1, 0f00000000;
	and.pred  	%p15, %p14, %p13;
	or.pred  	%p16, %p12, %p15;
	selp.u32 	%r15, 1, 0, %p16;
$L__BB0_3:
	cvta.to.global.u64 	%rd15, %rd6;
	add.s64 	%rd17, %rd15, %rd11;
	st.global.u32 	[%rd17], %r15;
$L__BB0_4:
	ret;

}
	// .globl	_Z29calculate_kernel_update_alphaiiPfS_PiS_S_S0_S0_iibbiiPcff
.visible .entry _Z29calculate_kernel_update_alphaiiPfS_PiS_S_S0_S0_iibbiiPcff(
	.param .u32 _Z29calculate_kernel_update_alphaiiPfS_PiS_S_S0_S0_iibbiiPcff_param_0,
	.param .u32 _Z29calculate_kernel_update_alphaiiPfS_PiS_S_S0_S0_iibbiiPcff_param_1,
	.param .u64 .ptr .align 1 _Z29calculate_kernel_update_alphaiiPfS_PiS_S_S0_S0_iibbiiPcff_param_2,
	.param .u64 .ptr .align 1 _Z29calculate_kernel_update_alphaiiPfS_PiS_S_S0_S0_iibbiiPcff_param_3,
	.param .u64 .ptr .align 1 _Z29calculate_kernel_update_alphaiiPfS_PiS_S_S0_S0_iibbiiPcff_param_4,
	.param .u64 .ptr .align 1 _Z29calculate_kernel_update_alphaiiPfS_PiS_S_S0_S0_iibbiiPcff_param_5,
	.param .u64 .ptr .align 1 _Z29calculate_kernel_update_alphaiiPfS_PiS_S_S0_S0_iibbiiPcff_param_6,
	.param .u64 .ptr .align 1 _Z29calculate_kernel_update_alphaiiPfS_PiS_S_S0_S0_iibbiiPcff_param_7,
	.param .u64 .ptr .align 1 _Z29calculate_kernel_update_alphaiiPfS_PiS_S_S0_S0_iibbiiPcff_param_8,
	.param .u32 _Z29calculate_kernel_update_alphaiiPfS_PiS_S_S0_S0_iibbiiPcff_param_9,
	.param .u32 _Z29calculate_kernel_update_alphaiiPfS_PiS_S_S0_S0_iibbiiPcff_param_10,
	.param .u8 _Z29calculate_kernel_update_alphaiiPfS_PiS_S_S0_S0_iibbiiPcff_param_11,
	.param .u8 _Z29calculate_kernel_update_alphaiiPfS_PiS_S_S0_S0_iibbiiPcff_param_12,
	.param .u32 _Z29calculate_kernel_update_alphaiiPfS_PiS_S_S0_S0_iibbiiPcff_param_13,
	.param .u32 _Z29calculate_kernel_update_alphaiiPfS_PiS_S_S0_S0_iibbiiPcff_param_14,
	.param .u64 .ptr .align 1 _Z29calculate_kernel_update_alphaiiPfS_PiS_S_S0_S0_iibbiiPcff_param_15,
	.param .f32 _Z29calculate_kernel_update_alphaiiPfS_PiS_S_S0_S0_iibbiiPcff_param_16,
	.param .f32 _Z29calculate_kernel_update_alphaiiPfS_PiS_S_S0_S0_iibbiiPcff_param_17
)
{
	.local .align 16 .b8 	__local_depot1[3072];
	.reg .b64 	%SP;
	.reg .b64 	%SPL;
	.reg .pred 	%p<184>;
	.reg .b16 	%rs<25>;
	.reg .b32 	%r<253>;
	.reg .b32 	%f<402>;
	.reg .b64 	%rd<182>;
	.reg .b64 	%fd<183>;

	mov.u64 	%SPL, __local_depot1;
	ld.param.u32 	%r96, [_Z29calculate_kernel_update_alphaiiPfS_PiS_S_S0_S0_iibbiiPcff_param_0];
	ld.param.u32 	%r97, [_Z29calculate_kernel_update_alphaiiPfS_PiS_S_S0_S0_iibbiiPcff_param_1];
	ld.param.u64 	%rd75, [_Z29calculate_kernel_update_alphaiiPfS_PiS_S_S0_S0_iibbiiPcff_param_2];
	ld.param.u64 	%rd76, [_Z29calculate_kernel_update_alphaiiPfS_PiS_S_S0_S0_iibbiiPcff_param_3];
	ld.param.u64 	%rd77, [_Z29calculate_kernel_update_alphaiiPfS_PiS_S_S0_S0_iibbiiPcff_param_4];
	ld.param.u64 	%rd78, [_Z29calculate_kernel_update_alphaiiPfS_PiS_S_S0_S0_iibbiiPcff_param_5];
	ld.param.u64 	%rd79, [_Z29calculate_kernel_update_alphaiiPfS_PiS_S_S0_S0_iibbiiPcff_param_6];
	ld.param.u32 	%r98, [_Z29calculate_kernel_update_alphaiiPfS_PiS_S_S0_S0_iibbiiPcff_param_9];
	ld.param.u32 	%r99, [_Z29calculate_kernel_update_alphaiiPfS_PiS_S_S0_S0_iibbiiPcff_param_10];
	ld.param.u32 	%r100, [_Z29calculate_kernel_update_alphaiiPfS_PiS_S_S0_S0_iibbiiPcff_param_13];
	ld.param.u32 	%r101, [_Z29calculate_kernel_update_alphaiiPfS_PiS_S_S0_S0_iibbiiPcff_param_14];
	ld.param.u64 	%rd80, [_Z29calculate_kernel_update_alphaiiPfS_PiS_S_S0_S0_iibbiiPcff_param_15];
	ld.param.f32 	%f67, [_Z29calculate_kernel_update_alphaiiPfS_PiS_S_S0_S0_iibbiiPcff_param_16];
	ld.param.f32 	%f68, [_Z29calculate_kernel_update_alphaiiPfS_PiS_S_S0_S0_iibbiiPcff_param_17];
	cvta.to.global.u64 	%rd1, %rd76;
	cvta.to.global.u64 	%rd2, %rd78;
	cvta.to.global.u64 	%rd3, %rd79;
	cvta.to.global.u64 	%rd4, %rd77;
	cvta.to.global.u64 	%rd5, %rd80;
	cvta.to.global.u64 	%rd6, %rd75;
	add.u64 	%rd7, %SPL, 0;
	add.u64 	%rd8, %SPL, 1024;
	add.u64 	%rd9, %SPL, 2048;
	mov.u32 	%r102, %ctaid.x;
	mov.u32 	%r103, %ntid.x;
	mov.u32 	%r104, %tid.x;
	mad.lo.s32 	%r1, %r102, %r103, %r104;
	setp.ge.s32 	%p3, %r1, %r98;
	@%p3 bra 	$L__BB1_118;
	setp.lt.s32 	%p4, %r99, 1;
	@%p4 bra 	$L__BB1_13;
	mul.lo.s32 	%r2, %r99, %r1;
	mul.lo.s32 	%r3, %r99, %r96;
	mul.lo.s32 	%r4, %r99, %r97;
	and.b32  	%r5, %r99, 7;
	setp.lt.u32 	%p5, %r99, 8;
	mov.b32 	%r233, 0;
	@%p5 bra 	$L__BB1_5;
	and.b32  	%r233, %r99, 2147483640;
	neg.s32 	%r231, %r233;
	add.s64 	%rd165, %rd7, 16;
	add.s64 	%rd164, %rd8, 16;
	add.s64 	%rd163, %rd9, 16;
	mov.u32 	%r228, %r4;
	mov.u32 	%r229, %r3;
	mov.u32 	%r230, %r2;
$L__BB1_4:
	.pragma "nounroll";
	mul.wide.s32 	%rd84, %r230, 4;
	add.s64 	%rd85, %rd1, 16;
	add.s64 	%rd86, %rd85, %rd84;
	mul.wide.s32 	%rd87, %r229, 4;
	add.s64 	%rd88, %rd85, %rd87;
	mul.wide.s32 	%rd89, %r228, 4;
	add.s64 	%rd90, %rd85, %rd89;
	ld.global.f32 	%f69, [%rd86+-16];
	ld.global.f32 	%f70, [%rd88+-16];
	ld.global.f32 	%f71, [%rd90+-16];
	ld.global.f32 	%f72, [%rd86+-12];
	ld.global.f32 	%f73, [%rd88+-12];
	ld.global.f32 	%f74, [%rd90+-12];
	ld.global.f32 	%f75, [%rd86+-8];
	ld.global.f32 	%f76, [%rd88+-8];
	ld.global.f32 	%f77, [%rd90+-8];
	ld.global.f32 	%f78, [%rd86+-4];
	st.local.v4.f32 	[%rd165+-16], {%f69, %f72, %f75, %f78};
	ld.global.f32 	%f79, [%rd88+-4];
	st.local.v4.f32 	[%rd164+-16], {%f70, %f73, %f76, %f79};
	ld.global.f32 	%f80, [%rd90+-4];
	st.local.v4.f32 	[%rd163+-16], {%f71, %f74, %f77, %f80};
	ld.global.f32 	%f81, [%rd86];
	ld.global.f32 	%f82, [%rd88];
	ld.global.f32 	%f83, [%rd90];
	ld.global.f32 	%f84, [%rd86+4];
	ld.global.f32 	%f85, [%rd88+4];
	ld.global.f32 	%f86, [%rd90+4];
	ld.global.f32 	%f87, [%rd86+8];
	ld.global.f32 	%f88, [%rd88+8];
	ld.global.f32 	%f89, [%rd90+8];
	ld.global.f32 	%f90, [%rd86+12];
	st.local.v4.f32 	[%rd165], {%f81, %f84, %f87, %f90};
	ld.global.f32 	%f91, [%rd88+12];
	st.local.v4.f32 	[%rd164], {%f82, %f85, %f88, %f91};
	ld.global.f32 	%f92, [%rd90+12];
	st.local.v4.f32 	[%rd163], {%f83, %f86, %f89, %f92};
	add.s32 	%r231, %r231, 8;
	add.s32 	%r230, %r230, 8;
	add.s64 	%rd165, %rd165, 32;
	add.s64 	%rd164, %rd164, 32;
	add.s64 	%rd163, %rd163, 32;
	add.s32 	%r229, %r229, 8;
	add.s32 	%r228, %r228, 8;
	setp.ne.s32 	%p6, %r231, 0;
	@%p6 bra 	$L__BB1_4;
$L__BB1_5:
	setp.eq.s32 	%p7, %r5, 0;
	@%p7 bra 	$L__BB1_13;
	and.b32  	%r17, %r99, 3;
	setp.lt.u32 	%p8, %r5, 4;
	@%p8 bra 	$L__BB1_8;
	add.s32 	%r106, %r233, %r2;
	mul.wide.s32 	%rd91, %r106, 4;
	add.s64 	%rd92, %rd1, %rd91;
	ld.global.f32 	%f93, [%rd92];
	mul.wide.u32 	%rd93, %r233, 4;
	add.s64 	%rd94, %rd7, %rd93;
	st.local.f32 	[%rd94], %f93;
	add.s32 	%r107, %r233, %r3;
	mul.wide.s32 	%rd95, %r107, 4;
	add.s64 	%rd96, %rd1, %rd95;
	ld.global.f32 	%f94, [%rd96];
	add.s64 	%rd97, %rd8, %rd93;
	st.local.f32 	[%rd97], %f94;
	add.s32 	%r108, %r233, %r4;
	mul.wide.s32 	%rd98, %r108, 4;
	add.s64 	%rd99, %rd1, %rd98;
	ld.global.f32 	%f95, [%rd99];
	add.s64 	%rd100, %rd9, %rd93;
	st.local.f32 	[%rd100], %f95;
	ld.global.f32 	%f96, [%rd92+4];
	st.local.f32 	[%rd94+4], %f96;
	ld.global.f32 	%f97, [%rd96+4];
	st.local.f32 	[%rd97+4], %f97;
	ld.global.f32 	%f98, [%rd99+4];
	st.local.f32 	[%rd100+4], %f98;
	ld.global.f32 	%f99, [%rd92+8];
	st.local.f32 	[%rd94+8], %f99;
	ld.global.f32 	%f100, [%rd96+8];
	st.local.f32 	[%rd97+8], %f100;
	ld.global.f32 	%f101, [%rd99+8];
	st.local.f32 	[%rd100+8], %f101;
	ld.global.f32 	%f102, [%rd92+12];
	st.local.f32 	[%rd94+12], %f102;
	ld.global.f32 	%f103, [%rd96+12];
	st.local.f32 	[%rd97+12], %f103;
	ld.global.f32 	%f104, [%rd99+12];
	st.local.f32 	[%rd100+12], %f104;
	add.s32 	%r233, %r233, 4;
$L__BB1_8:
	setp.eq.s32 	%p9, %r17, 0;
	@%p9 bra 	$L__BB1_13;
	setp.eq.s32 	%p10, %r17, 1;
	@%p10 bra 	$L__BB1_11;
	add.s32 	%r109, %r233, %r2;
	mul.wide.s32 	%rd101, %r109, 4;
	add.s64 	%rd102, %rd1, %rd101;
	ld.global.f32 	%f105, [%rd102];
	mul.wide.u32 	%rd103, %r233, 4;
	add.s64 	%rd104, %rd7, %rd103;
	st.local.f32 	[%rd104], %f105;
	add.s32 	%r110, %r233, %r3;
	mul.wide.s32 	%rd105, %r110, 4;
	add.s64 	%rd106, %rd1, %rd105;
	ld.global.f32 	%f106, [%rd106];
	add.s64 	%rd107, %rd8, %rd103;
	st.local.f32 	[%rd107], %f106;
	add.s32 	%r111, %r233, %r4;
	mul.wide.s32 	%rd108, %r111, 4;
	add.s64 	%rd109, %rd1, %rd108;
	ld.global.f32 	%f107, [%rd109];
	add.s64 	%rd110, %rd9, %rd103;
	st.local.f32 	[%rd110], %f107;
	ld.global.f32 	%f108, [%rd102+4];
	st.local.f32 	[%rd104+4], %f108;
	ld.global.f32 	%f109, [%rd106+4];
	st.local.f32 	[%rd107+4], %f109;
	ld.global.f32 	%f110, [%rd109+4];
	st.local.f32 	[%rd110+4], %f110;
	add.s32 	%r233, %r233, 2;
$L__BB1_11:
	and.b32  	%r112, %r99, 1;
	setp.eq.b32 	%p11, %r112, 1;
	not.pred 	%p12, %p11;
	@%p12 bra 	$L__BB1_13;
	add.s32 	%r113, %r233, %r2;
	mul.wide.s32 	%rd111, %r113, 4;
	add.s64 	%rd112, %rd1, %rd111;
	ld.global.f32 	%f111, [%rd112];
	mul.wide.u32 	%rd113, %r233, 4;
	add.s64 	%rd114, %rd7, %rd113;
	st.local.f32 	[%rd114], %f111;
	add.s32 	%r114, %r233, %r3;
	mul.wide.s32 	%rd115, %r114, 4;
	add.s64 	%rd116, %rd1, %rd115;
	ld.global.f32 	%f112, [%rd116];
	add.s64 	%rd117, %rd8, %rd113;
	st.local.f32 	[%rd117], %f112;
	add.s32 	%r115, %r233, %r4;
	mul.wide.s32 	%rd118, %r115, 4;
	add.s64 	%rd119, %rd1, %rd118;
	ld.global.f32 	%f113, [%rd119];
	add.s64 	%rd120, %rd9, %rd113;
	st.local.f32 	[%rd120], %f113;
$L__BB1_13:
	ld.param.s8 	%rs23, [_Z29calculate_kernel_update_alphaiiPfS_PiS_S_S0_S0_iibbiiPcff_param_11];
	setp.eq.s16 	%p13, %rs23, 0;
	mul.lo.s32 	%r22, %r100, %r98;
	add.s32 	%r116, %r22, %r1;
	mul.wide.s32 	%rd121, %r116, 4;
	add.s64 	%rd19, %rd6, %rd121;
	@%p13 bra 	$L__BB1_62;
	ld.global.u8 	%rs3, [%rd5];
	setp.ne.s16 	%p14, %rs3, 82;
	ld.global.u8 	%rs6, [%rd5+1];
	setp.ne.s16 	%p15, %rs6, 66;
	ld.global.u8 	%rs9, [%rd5+2];
	setp.ne.s16 	%p16, %rs9, 70;
	ld.global.u8 	%rs12, [%rd5+3];
	setp.ne.s16 	%p17, %rs12, 0;
	or.pred  	%p18, %p17, %p16;
	or.pred  	%p19, %p18, %p15;
	or.pred  	%p20, %p19, %p14;
	@%p20 bra 	$L__BB1_21;
	setp.lt.s32 	%p21, %r99, 1;
	mov.f32 	%f376, 0f00000000;
	@%p21 bra 	$L__BB1_60;
	mov.f64 	%fd61, 0d4000000000000000;
	{
	.reg .b32 %temp; 
	mov.b64 	{%temp, %r23}, %fd61;
	}
	and.b32  	%r24, %r23, 2146435072;
	setp.eq.s32 	%p22, %r24, 1062207488;
	setp.lt.s32 	%p23, %r23, 0;
	selp.b32 	%r25, 0, 2146435072, %p23;
	and.b32  	%r118, %r23, 2147483647;
	setp.ne.s32 	%p24, %r118, 1071644672;
	and.pred  	%p1, %p22, %p24;
	or.b32  	%r26, %r25, -2147483648;
	add.s32 	%r119, %r99, -1;
	and.b32  	%r27, %r99, 3;
	setp.lt.u32 	%p25, %r119, 3;
	mov.f32 	%f376, 0f00000000;
	mov.b32 	%r236, 0;
	@%p25 bra 	$L__BB1_52;
	and.b32  	%r236, %r99, 2147483644;
	neg.s32 	%r235, %r236;
	add.s64 	%rd167, %rd7, 8;
	add.s64 	%rd166, %rd8, 8;
	mov.f32 	%f376, 0f00000000;
$L__BB1_18:
	setp.lt.s32 	%p26, %r23, 0;
	setp.eq.s32 	%p27, %r24, 1062207488;
	ld.local.f32 	%f118, [%rd167+-8];
	ld.local.f32 	%f119, [%rd166+-8];
	sub.f32 	%f2, %f118, %f119;
	cvt.f64.f32 	%fd1, %f2;
	{
	.reg .b32 %temp; 
	mov.b64 	{%temp, %r34}, %fd1;
	}
	abs.f64 	%fd2, %fd1;
	{ // callseq 0, 0
	.param .b64 param0;
	st.param.f64 	[param0], %fd2;
	.param .b64 retval0;
	call.uni (retval0), 
	__internal_accurate_pow, 
	(
	param0
	);
	ld.param.f64 	%fd62, [retval0];
	} // callseq 0
	setp.lt.s32 	%p29, %r34, 0;
	neg.f64 	%fd64, %fd62;
	selp.f64 	%fd65, %fd64, %fd62, %p27;
	selp.f64 	%fd66, %fd65, %fd62, %p29;
	setp.eq.f32 	%p30, %f2, 0f00000000;
	selp.b32 	%r120, %r34, 0, %p27;
	or.b32  	%r121, %r120, 2146435072;
	selp.b32 	%r122, %r121, %r120, %p26;
	mov.b32 	%r123, 0;
	mov.b64 	%fd67, {%r123, %r122};
	selp.f64 	%fd173, %fd67, %fd66, %p30;
	add.f64 	%fd68, %fd1, 0d4000000000000000;
	{
	.reg .b32 %temp; 
	mov.b64 	{%temp, %r124}, %fd68;
	}
	and.b32  	%r125, %r124, 2146435072;
	setp.ne.s32 	%p31, %r125, 2146435072;
	@%p31 bra 	$L__BB1_36;
	setp.num.f32 	%p32, %f2, %f2;
	@%p32 bra 	$L__BB1_34;
	mov.f64 	%fd69, 0d4000000000000000;
	add.rn.f64 	%fd173, %fd1, %fd69;
	bra.uni 	$L__BB1_36;
$L__BB1_21:
	setp.lt.s32 	%p79, %r99, 1;
	mov.f32 	%f385, 0f00000000;
	@%p79 bra 	$L__BB1_61;
	and.b32  	%r30, %r99, 15;
	setp.lt.u32 	%p80, %r99, 16;
	mov.f32 	%f385, 0f00000000;
	mov.b32 	%r239, 0;
	@%p80 bra 	$L__BB1_25;
	and.b32  	%r239, %r99, 2147483632;
	neg.s32 	%r238, %r239;
	add.s64 	%rd171, %rd7, 32;
	add.s64 	%rd170, %rd8, 32;
	mov.f32 	%f385, 0f00000000;
$L__BB1_24:
	.pragma "nounroll";
	ld.local.v4.f32 	{%f145, %f146, %f147, %f148}, [%rd171+-32];
	ld.local.v4.f32 	{%f149, %f150, %f151, %f152}, [%rd170+-32];
	fma.rn.f32 	%f153, %f145, %f149, %f385;
	fma.rn.f32 	%f154, %f146, %f150, %f153;
	fma.rn.f32 	%f155, %f147, %f151, %f154;
	fma.rn.f32 	%f156, %f148, %f152, %f155;
	ld.local.v4.f32 	{%f157, %f158, %f159, %f160}, [%rd171+-16];
	ld.local.v4.f32 	{%f161, %f162, %f163, %f164}, [%rd170+-16];
	fma.rn.f32 	%f165, %f157, %f161, %f156;
	fma.rn.f32 	%f166, %f158, %f162, %f165;
	fma.rn.f32 	%f167, %f159, %f163, %f166;
	fma.rn.f32 	%f168, %f160, %f164, %f167;
	ld.local.v4.f32 	{%f169, %f170, %f171, %f172}, [%rd171];
	ld.local.v4.f32 	{%f173, %f174, %f175, %f176}, [%rd170];
	fma.rn.f32 	%f177, %f169, %f173, %f168;
	fma.rn.f32 	%f178, %f170, %f174, %f177;
	fma.rn.f32 	%f179, %f171, %f175, %f178;
	fma.rn.f32 	%f180, %f172, %f176, %f179;
	ld.local.v4.f32 	{%f181, %f182, %f183, %f184}, [%rd171+16];
	ld.local.v4.f32 	{%f185, %f186, %f187, %f188}, [%rd170+16];
	fma.rn.f32 	%f189, %f181, %f185, %f180;
	fma.rn.f32 	%f190, %f182, %f186, %f189;
	fma.rn.f32 	%f191, %f183, %f187, %f190;
	fma.rn.f32 	%f385, %f184, %f188, %f191;
	add.s32 	%r238, %r238, 16;
	add.s64 	%rd171, %rd171, 64;
	add.s64 	%rd170, %rd170, 64;
	setp.ne.s32 	%p81, %r238, 0;
	@%p81 bra 	$L__BB1_24;
$L__BB1_25:
	setp.eq.s32 	%p82, %r30, 0;
	@%p82 bra 	$L__BB1_61;
	and.b32  	%r47, %r99, 7;
	setp.lt.u32 	%p83, %r30, 8;
	@%p83 bra 	$L__BB1_28;
	mul.wide.u32 	%rd123, %r239, 4;
	add.s64 	%rd124, %rd7, %rd123;
	ld.local.f32 	%f193, [%rd124];
	add.s64 	%rd125, %rd8, %rd123;
	ld.local.f32 	%f194, [%rd125];
	fma.rn.f32 	%f195, %f193, %f194, %f385;
	ld.local.f32 	%f196, [%rd124+4];
	ld.local.f32 	%f197, [%rd125+4];
	fma.rn.f32 	%f198, %f196, %f197, %f195;
	ld.local.f32 	%f199, [%rd124+8];
	ld.local.f32 	%f200, [%rd125+8];
	fma.rn.f32 	%f201, %f199, %f200, %f198;
	ld.local.f32 	%f202, [%rd124+12];
	ld.local.f32 	%f203, [%rd125+12];
	fma.rn.f32 	%f204, %f202, %f203, %f201;
	ld.local.f32 	%f205, [%rd124+16];
	ld.local.f32 	%f206, [%rd125+16];
	fma.rn.f32 	%f207, %f205, %f206, %f204;
	ld.local.f32 	%f208, [%rd124+20];
	ld.local.f32 	%f209, [%rd125+20];
	fma.rn.f32 	%f210, %f208, %f209, %f207;
	ld.local.f32 	%f211, [%rd124+24];
	ld.local.f32 	%f212, [%rd125+24];
	fma.rn.f32 	%f213, %f211, %f212, %f210;
	ld.local.f32 	%f214, [%rd124+28];
	ld.local.f32 	%f215, [%rd125+28];
	fma.rn.f32 	%f385, %f214, %f215, %f213;
	add.s32 	%r239, %r239, 8;
$L__BB1_28:
	setp.eq.s32 	%p84, %r47, 0;
	@%p84 bra 	$L__BB1_61;
	and.b32  	%r50, %r99, 3;
	setp.lt.u32 	%p85, %r47, 4;
	@%p85 bra 	$L__BB1_31;
	mul.wide.u32 	%rd126, %r239, 4;
	add.s64 	%rd127, %rd7, %rd126;
	ld.local.f32 	%f217, [%rd127];
	add.s64 	%rd128, %rd8, %rd126;
	ld.local.f32 	%f218, [%rd128];
	fma.rn.f32 	%f219, %f217, %f218, %f385;
	ld.local.f32 	%f220, [%rd127+4];
	ld.local.f32 	%f221, [%rd128+4];
	fma.rn.f32 	%f222, %f220, %f221, %f219;
	ld.local.f32 	%f223, [%rd127+8];
	ld.local.f32 	%f224, [%rd128+8];
	fma.rn.f32 	%f225, %f223, %f224, %f222;
	ld.local.f32 	%f226, [%rd127+12];
	ld.local.f32 	%f227, [%rd128+12];
	fma.rn.f32 	%f385, %f226, %f227, %f225;
	add.s32 	%r239, %r239, 4;
$L__BB1_31:
	setp.eq.s32 	%p86, %r50, 0;
	@%p86 bra 	$L__BB1_61;
	mul.wide.u32 	%rd129, %r239, 4;
	add.s64 	%rd173, %rd8, %rd129;
	add.s64 	%rd172, %rd7, %rd129;
	neg.s32 	%r242, %r50;
$L__BB1_33:
	.pragma "nounroll";
	ld.local.f32 	%f228, [%rd172];
	ld.local.f32 	%f229, [%rd173];
	fma.rn.f32 	%f385, %f228, %f229, %f385;
	add.s64 	%rd173, %rd173, 4;
	add.s64 	%rd172, %rd172, 4;
	add.s32 	%r242, %r242, 1;
	setp.ne.s32 	%p87, %r242, 0;
	@%p87 bra 	$L__BB1_33;
	bra.uni 	$L__BB1_61;
$L__BB1_34:
	setp.neu.f64 	%p33, %fd2, 0d7FF0000000000000;
	@%p33 bra 	$L__BB1_36;
	selp.b32 	%r126, %r26, %r25, %p1;
	selp.b32 	%r127, %r126, %r25, %p29;
	mov.b32 	%r128, 0;
	mov.b64 	%fd173, {%r128, %r127};
$L__BB1_36:
	setp.eq.f32 	%p38, %f2, 0f3F800000;
	selp.f64 	%fd70, 0d3FF0000000000000, %fd173, %p38;
	cvt.f64.f32 	%fd71, %f376;
	add.f64 	%fd72, %fd70, %fd71;
	cvt.rn.f32.f64 	%f3, %fd72;
	ld.local.f32 	%f120, [%rd167+-4];
	ld.local.f32 	%f121, [%rd166+-4];
	sub.f32 	%f4, %f120, %f121;
	cvt.f64.f32 	%fd7, %f4;
	{
	.reg .b32 %temp; 
	mov.b64 	{%temp, %r35}, %fd7;
	}
	abs.f64 	%fd8, %fd7;
	{ // callseq 1, 0
	.param .b64 param0;
	st.param.f64 	[param0], %fd8;
	.param .b64 retval0;
	call.uni (retval0), 
	__internal_accurate_pow, 
	(
	param0
	);
	ld.param.f64 	%fd73, [retval0];
	} // callseq 1
	setp.lt.s32 	%p39, %r35, 0;
	neg.f64 	%fd75, %fd73;
	selp.f64 	%fd76, %fd75, %fd73, %p27;
	selp.f64 	%fd77, %fd76, %fd73, %p39;
	setp.eq.f32 	%p40, %f4, 0f00000000;
	selp.b32 	%r129, %r35, 0, %p27;
	or.b32  	%r130, %r129, 2146435072;
	selp.b32 	%r131, %r130, %r129, %p26;
	mov.b32 	%r132, 0;
	mov.b64 	%fd78, {%r132, %r131};
	selp.f64 	%fd174, %fd78, %fd77, %p40;
	add.f64 	%fd79, %fd7, 0d4000000000000000;
	{
	.reg .b32 %temp; 
	mov.b64 	{%temp, %r133}, %fd79;
	}
	and.b32  	%r134, %r133, 2146435072;
	setp.ne.s32 	%p41, %r134, 2146435072;
	@%p41 bra 	$L__BB1_41;
	setp.nan.f32 	%p42, %f4, %f4;
	@%p42 bra 	$L__BB1_40;
	setp.neu.f64 	%p43, %fd8, 0d7FF0000000000000;
	@%p43 bra 	$L__BB1_41;
	selp.b32 	%r135, %r26, %r25, %p1;
	selp.b32 	%r136, %r135, %r25, %p39;
	mov.b32 	%r137, 0;
	mov.b64 	%fd174, {%r137, %r136};
	bra.uni 	$L__BB1_41;
$L__BB1_40:
	mov.f64 	%fd80, 0d4000000000000000;
	add.rn.f64 	%fd174, %fd7, %fd80;
$L__BB1_41:
	setp.eq.f32 	%p48, %f4, 0f3F800000;
	selp.f64 	%fd81, 0d3FF0000000000000, %fd174, %p48;
	cvt.f64.f32 	%fd82, %f3;
	add.f64 	%fd83, %fd81, %fd82;
	cvt.rn.f32.f64 	%f5, %fd83;
	ld.local.f32 	%f122, [%rd167];
	ld.local.f32 	%f123, [%rd166];
	sub.f32 	%f6, %f122, %f123;
	cvt.f64.f32 	%fd13, %f6;
	{
	.reg .b32 %temp; 
	mov.b64 	{%temp, %r36}, %fd13;
	}
	abs.f64 	%fd14, %fd13;
	{ // callseq 2, 0
	.param .b64 param0;
	st.param.f64 	[param0], %fd14;
	.param .b64 retval0;
	call.uni (retval0), 
	__internal_accurate_pow, 
	(
	param0
	);
	ld.param.f64 	%fd84, [retval0];
	} // callseq 2
	setp.lt.s32 	%p49, %r36, 0;
	neg.f64 	%fd86, %fd84;
	selp.f64 	%fd87, %fd86, %fd84, %p27;
	selp.f64 	%fd88, %fd87, %fd84, %p49;
	setp.eq.f32 	%p50, %f6, 0f00000000;
	selp.b32 	%r138, %r36, 0, %p27;
	or.b32  	%r139, %r138, 2146435072;
	selp.b32 	%r140, %r139, %r138, %p26;
	mov.b32 	%r141, 0;
	mov.b64 	%fd89, {%r141, %r140};
	selp.f64 	%fd175, %fd89, %fd88, %p50;
	add.f64 	%fd90, %fd13, 0d4000000000000000;
	{
	.reg .b32 %temp; 
	mov.b64 	{%temp, %r142}, %fd90;
	}
	and.b32  	%r143, %r142, 2146435072;
	setp.ne.s32 	%p51, %r143, 2146435072;
	@%p51 bra 	$L__BB1_46;
	setp.nan.f32 	%p52, %f6, %f6;
	@%p52 bra 	$L__BB1_45;
	setp.neu.f64 	%p53, %fd14, 0d7FF0000000000000;
	@%p53 bra 	$L__BB1_46;
	selp.b32 	%r144, %r26, %r25, %p1;
	selp.b32 	%r145, %r144, %r25, %p49;
	mov.b32 	%r146, 0;
	mov.b64 	%fd175, {%r146, %r145};
	bra.uni 	$L__BB1_46;
$L__BB1_45:
	mov.f64 	%fd91, 0d4000000000000000;
	add.rn.f64 	%fd175, %fd13, %fd91;
$L__BB1_46:
	setp.eq.f32 	%p58, %f6, 0f3F800000;
	selp.f64 	%fd92, 0d3FF0000000000000, %fd175, %p58;
	cvt.f64.f32 	%fd93, %f5;
	add.f64 	%fd94, %fd92, %fd93;
	cvt.rn.f32.f64 	%f7, %fd94;
	ld.local.f32 	%f124, [%rd167+4];
	ld.local.f32 	%f125, [%rd166+4];
	sub.f32 	%f8, %f124, %f125;
	cvt.f64.f32 	%fd19, %f8;
	{
	.reg .b32 %temp; 
	mov.b64 	{%temp, %r37}, %fd19;
	}
	abs.f64 	%fd20, %fd19;
	{ // callseq 3, 0
	.param .b64 param0;
	st.param.f64 	[param0], %fd20;
	.param .b64 retval0;
	call.uni (retval0), 
	__internal_accurate_pow, 
	(
	param0
	);
	ld.param.f64 	%fd95, [retval0];
	} // callseq 3
	setp.lt.s32 	%p59, %r37, 0;
	neg.f64 	%fd97, %fd95;
	selp.f64 	%fd98, %fd97, %fd95, %p27;
	selp.f64 	%fd99, %fd98, %fd95, %p59;
	setp.eq.f32 	%p60, %f8, 0f00000000;
	selp.b32 	%r147, %r37, 0, %p27;
	or.b32  	%r148, %r147, 2146435072;
	selp.b32 	%r149, %r148, %r147, %p26;
	mov.b32 	%r150, 0;
	mov.b64 	%fd100, {%r150, %r149};
	selp.f64 	%fd176, %fd100, %fd99, %p60;
	add.f64 	%fd101, %fd19, 0d4000000000000000;
	{
	.reg .b32 %temp; 
	mov.b64 	{%temp, %r151}, %fd101;
	}
	and.b32  	%r152, %r151, 2146435072;
	setp.ne.s32 	%p61, %r152, 2146435072;
	@%p61 bra 	$L__BB1_51;
	setp.nan.f32 	%p62, %f8, %f8;
	@%p62 bra 	$L__BB1_50;
	setp.neu.f64 	%p63, %fd20, 0d7FF0000000000000;
	@%p63 bra 	$L__BB1_51;
	selp.b32 	%r153, %r26, %r25, %p1;
	selp.b32 	%r154, %r153, %r25, %p59;
	mov.b32 	%r155, 0;
	mov.b64 	%fd176, {%r155, %r154};
	bra.uni 	$L__BB1_51;
$L__BB1_50:
	mov.f64 	%fd102, 0d4000000000000000;
	add.rn.f64 	%fd176, %fd19, %fd102;
$L__BB1_51:
	setp.eq.f32 	%p65, %f8, 0f3F800000;
	selp.f64 	%fd103, 0d3FF0000000000000, %fd176, %p65;
	cvt.f64.f32 	%fd104, %f7;
	add.f64 	%fd105, %fd103, %fd104;
	cvt.rn.f32.f64 	%f376, %fd105;
	add.s32 	%r235, %r235, 4;
	add.s64 	%rd167, %rd167, 16;
	add.s64 	%rd166, %rd166, 16;
	setp.ne.s32 	%p66, %r235, 0;
	@%p66 bra 	$L__BB1_18;
$L__BB1_52:
	setp.eq.s32 	%p67, %r27, 0;
	@%p67 bra 	$L__BB1_60;
	mul.wide.u32 	%rd122, %r236, 4;
	add.s64 	%rd169, %rd8, %rd122;
	add.s64 	%rd168, %rd7, %rd122;
	neg.s32 	%r237, %r27;
	selp.b32 	%r162, %r26, %r25, %p1;
$L__BB1_54:
	.pragma "nounroll";
	setp.lt.s32 	%p68, %r23, 0;
	setp.eq.s32 	%p69, %r24, 1062207488;
	ld.local.f32 	%f126, [%rd168];
	ld.local.f32 	%f127, [%rd169];
	sub.f32 	%f13, %f126, %f127;
	cvt.f64.f32 	%fd25, %f13;
	{
	.reg .b32 %temp; 
	mov.b64 	{%temp, %r42}, %fd25;
	}
	abs.f64 	%fd26, %fd25;
	{ // callseq 4, 0
	.param .b64 param0;
	st.param.f64 	[param0], %fd26;
	.param .b64 retval0;
	call.uni (retval0), 
	__internal_accurate_pow, 
	(
	param0
	);
	ld.param.f64 	%fd106, [retval0];
	} // callseq 4
	setp.lt.s32 	%p71, %r42, 0;
	neg.f64 	%fd108, %fd106;
	selp.f64 	%fd109, %fd108, %fd106, %p69;
	selp.f64 	%fd110, %fd109, %fd106, %p71;
	setp.eq.f32 	%p72, %f13, 0f00000000;
	selp.b32 	%r156, %r42, 0, %p69;
	or.b32  	%r157, %r156, 2146435072;
	selp.b32 	%r158, %r157, %r156, %p68;
	mov.b32 	%r159, 0;
	mov.b64 	%fd111, {%r159, %r158};
	selp.f64 	%fd177, %fd111, %fd110, %p72;
	add.f64 	%fd112, %fd25, 0d4000000000000000;
	{
	.reg .b32 %temp; 
	mov.b64 	{%temp, %r160}, %fd112;
	}
	and.b32  	%r161, %r160, 2146435072;
	setp.ne.s32 	%p73, %r161, 2146435072;
	@%p73 bra 	$L__BB1_59;
	setp.nan.f32 	%p74, %f13, %f13;
	@%p74 bra 	$L__BB1_58;
	setp.neu.f64 	%p75, %fd26, 0d7FF0000000000000;
	@%p75 bra 	$L__BB1_59;
	selp.b32 	%r163, %r162, %r25, %p71;
	mov.b32 	%r164, 0;
	mov.b64 	%fd177, {%r164, %r163};
	bra.uni 	$L__BB1_59;
$L__BB1_58:
	mov.f64 	%fd113, 0d4000000000000000;
	add.rn.f64 	%fd177, %fd25, %fd113;
$L__BB1_59:
	setp.eq.f32 	%p77, %f13, 0f3F800000;
	selp.f64 	%fd114, 0d3FF0000000000000, %fd177, %p77;
	cvt.f64.f32 	%fd115, %f376;
	add.f64 	%fd116, %fd114, %fd115;
	cvt.rn.f32.f64 	%f376, %fd116;
	add.s64 	%rd169, %rd169, 4;
	add.s64 	%rd168, %rd168, 4;
	add.s32 	%r237, %r237, 1;
	setp.ne.s32 	%p78, %r237, 0;
	@%p78 bra 	$L__BB1_54;
$L__BB1_60:
	neg.f32 	%f128, %f376;
	mul.f32 	%f129, %f67, %f128;
	fma.rn.f32 	%f130, %f129, 0f3BBB989D, 0f3F000000;
	cvt.sat.f32.f32 	%f131, %f130;
	mov.f32 	%f132, 0f4B400001;
	mov.f32 	%f133, 0f437C0000;
	fma.rm.f32 	%f134, %f131, %f133, %f132;
	add.f32 	%f135, %f134, 0fCB40007F;
	neg.f32 	%f136, %f135;
	fma.rn.f32 	%f137, %f129, 0f3FB8AA3B, %f136;
	fma.rn.f32 	%f138, %f129, 0f32A57060, %f137;
	mov.b32 	%r165, %f134;
	shl.b32 	%r166, %r165, 23;
	mov.b32 	%f139, %r166;
	ex2.approx.ftz.f32 	%f140, %f138;
	mul.f32 	%f385, %f140, %f139;
$L__BB1_61:
	st.global.f32 	[%rd19], %f385;
$L__BB1_62:
	ld.param.s8 	%rs24, [_Z29calculate_kernel_update_alphaiiPfS_PiS_S_S0_S0_iibbiiPcff_param_12];
	setp.eq.s16 	%p88, %rs24, 0;
	mul.lo.s32 	%r56, %r101, %r98;
	add.s32 	%r168, %r56, %r1;
	mul.wide.s32 	%rd130, %r168, 4;
	add.s64 	%rd44, %rd6, %rd130;
	@%p88 bra 	$L__BB1_111;
	ld.global.u8 	%rs13, [%rd5];
	setp.ne.s16 	%p89, %rs13, 82;
	ld.global.u8 	%rs16, [%rd5+1];
	setp.ne.s16 	%p90, %rs16, 66;
	ld.global.u8 	%rs19, [%rd5+2];
	setp.ne.s16 	%p91, %rs19, 70;
	ld.global.u8 	%rs22, [%rd5+3];
	setp.ne.s16 	%p92, %rs22, 0;
	or.pred  	%p93, %p92, %p91;
	or.pred  	%p94, %p93, %p90;
	or.pred  	%p95, %p94, %p89;
	@%p95 bra 	$L__BB1_70;
	setp.lt.s32 	%p96, %r99, 1;
	mov.f32 	%f390, 0f00000000;
	@%p96 bra 	$L__BB1_109;
	mov.f64 	%fd117, 0d4000000000000000;
	{
	.reg .b32 %temp; 
	mov.b64 	{%temp, %r57}, %fd117;
	}
	and.b32  	%r58, %r57, 2146435072;
	setp.eq.s32 	%p97, %r58, 1062207488;
	setp.lt.s32 	%p98, %r57, 0;
	selp.b32 	%r59, 0, 2146435072, %p98;
	and.b32  	%r170, %r57, 2147483647;
	setp.ne.s32 	%p99, %r170, 1071644672;
	and.pred  	%p2, %p97, %p99;
	or.b32  	%r60, %r59, -2147483648;
	add.s32 	%r171, %r99, -1;
	and.b32  	%r61, %r99, 3;
	setp.lt.u32 	%p100, %r171, 3;
	mov.f32 	%f390, 0f00000000;
	mov.b32 	%r244, 0;
	@%p100 bra 	$L__BB1_101;
	and.b32  	%r244, %r99, 2147483644;
	neg.s32 	%r243, %r244;
	add.s64 	%rd175, %rd7, 8;
	add.s64 	%rd174, %rd9, 8;
	mov.f32 	%f390, 0f00000000;
$L__BB1_67:
	setp.lt.s32 	%p101, %r57, 0;
	setp.eq.s32 	%p102, %r58, 1062207488;
	ld.local.f32 	%f234, [%rd175+-8];
	ld.local.f32 	%f235, [%rd174+-8];
	sub.f32 	%f31, %f234, %f235;
	cvt.f64.f32 	%fd31, %f31;
	{
	.reg .b32 %temp; 
	mov.b64 	{%temp, %r68}, %fd31;
	}
	abs.f64 	%fd32, %fd31;
	{ // callseq 5, 0
	.param .b64 param0;
	st.param.f64 	[param0], %fd32;
	.param .b64 retval0;
	call.uni (retval0), 
	__internal_accurate_pow, 
	(
	param0
	);
	ld.param.f64 	%fd118, [retval0];
	} // callseq 5
	setp.lt.s32 	%p104, %r68, 0;
	neg.f64 	%fd120, %fd118;
	selp.f64 	%fd121, %fd120, %fd118, %p102;
	selp.f64 	%fd122, %fd121, %fd118, %p104;
	setp.eq.f32 	%p105, %f31, 0f00000000;
	selp.b32 	%r172, %r68, 0, %p102;
	or.b32  	%r173, %r172, 2146435072;
	selp.b32 	%r174, %r173, %r172, %p101;
	mov.b32 	%r175, 0;
	mov.b64 	%fd123, {%r175, %r174};
	selp.f64 	%fd178, %fd123, %fd122, %p105;
	add.f64 	%fd124, %fd31, 0d4000000000000000;
	{
	.reg .b32 %temp; 
	mov.b64 	{%temp, %r176}, %fd124;
	}
	and.b32  	%r177, %r176, 2146435072;
	setp.ne.s32 	%p106, %r177, 2146435072;
	@%p106 bra 	$L__BB1_85;
	setp.num.f32 	%p107, %f31, %f31;
	@%p107 bra 	$L__BB1_83;
	mov.f64 	%fd125, 0d4000000000000000;
	add.rn.f64 	%fd178, %fd31, %fd125;
	bra.uni 	$L__BB1_85;
$L__BB1_70:
	setp.lt.s32 	%p154, %r99, 1;
	mov.f32 	%f399, 0f00000000;
	@%p154 bra 	$L__BB1_110;
	and.b32  	%r64, %r99, 15;
	setp.lt.u32 	%p155, %r99, 16;
	mov.f32 	%f399, 0f00000000;
	mov.b32 	%r247, 0;
	@%p155 bra 	$L__BB1_74;
	and.b32  	%r247, %r99, 2147483632;
	neg.s32 	%r246, %r247;
	add.s64 	%rd179, %rd7, 32;
	add.s64 	%rd178, %rd9, 32;
	mov.f32 	%f399, 0f00000000;
$L__BB1_73:
	.pragma "nounroll";
	ld.local.v4.f32 	{%f261, %f262, %f263, %f264}, [%rd179+-32];
	ld.local.v4.f32 	{%f265, %f266, %f267, %f268}, [%rd178+-32];
	fma.rn.f32 	%f269, %f261, %f265, %f399;
	fma.rn.f32 	%f270, %f262, %f266, %f269;
	fma.rn.f32 	%f271, %f263, %f267, %f270;
	fma.rn.f32 	%f272, %f264, %f268, %f271;
	ld.local.v4.f32 	{%f273, %f274, %f275, %f276}, [%rd179+-16];
	ld.local.v4.f32 	{%f277, %f278, %f279, %f280}, [%rd178+-16];
	fma.rn.f32 	%f281, %f273, %f277, %f272;
	fma.rn.f32 	%f282, %f274, %f278, %f281;
	fma.rn.f32 	%f283, %f275, %f279, %f282;
	fma.rn.f32 	%f284, %f276, %f280, %f283;
	ld.local.v4.f32 	{%f285, %f286, %f287, %f288}, [%rd179];
	ld.local.v4.f32 	{%f289, %f290, %f291, %f292}, [%rd178];
	fma.rn.f32 	%f293, %f285, %f289, %f284;
	fma.rn.f32 	%f294, %f286, %f290, %f293;
	fma.rn.f32 	%f295, %f287, %f291, %f294;
	fma.rn.f32 	%f296, %f288, %f292, %f295;
	ld.local.v4.f32 	{%f297, %f298, %f299, %f300}, [%rd179+16];
	ld.local.v4.f32 	{%f301, %f302, %f303, %f304}, [%rd178+16];
	fma.rn.f32 	%f305, %f297, %f301, %f296;
	fma.rn.f32 	%f306, %f298, %f302, %f305;
	fma.rn.f32 	%f307, %f299, %f303, %f306;
	fma.rn.f32 	%f399, %f300, %f304, %f307;
	add.s32 	%r246, %r246, 16;
	add.s64 	%rd179, %rd179, 64;
	add.s64 	%rd178, %rd178, 64;
	setp.ne.s32 	%p156, %r246, 0;
	@%p156 bra 	$L__BB1_73;
$L__BB1_74:
	setp.eq.s32 	%p157, %r64, 0;
	@%p157 bra 	$L__BB1_110;
	and.b32  	%r81, %r99, 7;
	setp.lt.u32 	%p158, %r64, 8;
	@%p158 bra 	$L__BB1_77;
	mul.wide.u32 	%rd132, %r247, 4;
	add.s64 	%rd133, %rd7, %rd132;
	ld.local.f32 	%f309, [%rd133];
	add.s64 	%rd134, %rd9, %rd132;
	ld.local.f32 	%f310, [%rd134];
	fma.rn.f32 	%f311, %f309, %f310, %f399;
	ld.local.f32 	%f312, [%rd133+4];
	ld.local.f32 	%f313, [%rd134+4];
	fma.rn.f32 	%f314, %f312, %f313, %f311;
	ld.local.f32 	%f315, [%rd133+8];
	ld.local.f32 	%f316, [%rd134+8];
	fma.rn.f32 	%f317, %f315, %f316, %f314;
	ld.local.f32 	%f318, [%rd133+12];
	ld.local.f32 	%f319, [%rd134+12];
	fma.rn.f32 	%f320, %f318, %f319, %f317;
	ld.local.f32 	%f321, [%rd133+16];
	ld.local.f32 	%f322, [%rd134+16];
	fma.rn.f32 	%f323, %f321, %f322, %f320;
	ld.local.f32 	%f324, [%rd133+20];
	ld.local.f32 	%f325, [%rd134+20];
	fma.rn.f32 	%f326, %f324, %f325, %f323;
	ld.local.f32 	%f327, [%rd133+24];
	ld.local.f32 	%f328, [%rd134+24];
	fma.rn.f32 	%f329, %f327, %f328, %f326;
	ld.local.f32 	%f330, [%rd133+28];
	ld.local.f32 	%f331, [%rd134+28];
	fma.rn.f32 	%f399, %f330, %f331, %f329;
	add.s32 	%r247, %r247, 8;
$L__BB1_77:
	setp.eq.s32 	%p159, %r81, 0;
	@%p159 bra 	$L__BB1_110;
	and.b32  	%r84, %r99, 3;
	setp.lt.u32 	%p160, %r81, 4;
	@%p160 bra 	$L__BB1_80;
	mul.wide.u32 	%rd135, %r247, 4;
	add.s64 	%rd136, %rd7, %rd135;
	ld.local.f32 	%f333, [%rd136];
	add.s64 	%rd137, %rd9, %rd135;
	ld.local.f32 	%f334, [%rd137];
	fma.rn.f32 	%f335, %f333, %f334, %f399;
	ld.local.f32 	%f336, [%rd136+4];
	ld.local.f32 	%f337, [%rd137+4];
	fma.rn.f32 	%f338, %f336, %f337, %f335;
	ld.local.f32 	%f339, [%rd136+8];
	ld.local.f32 	%f340, [%rd137+8];
	fma.rn.f32 	%f341, %f339, %f340, %f338;
	ld.local.f32 	%f342, [%rd136+12];
	ld.local.f32 	%f343, [%rd137+12];
	fma.rn.f32 	%f399, %f342, %f343, %f341;
	add.s32 	%r247, %r247, 4;
$L__BB1_80:
	setp.eq.s32 	%p161, %r84, 0;
	@%p161 bra 	$L__BB1_110;
	mul.wide.u32 	%rd138, %r247, 4;
	add.s64 	%rd181, %rd9, %rd138;
	add.s64 	%rd180, %rd7, %rd138;
	neg.s32 	%r250, %r84;
$L__BB1_82:
	.pragma "nounroll";
	ld.local.f32 	%f344, [%rd180];
	ld.local.f32 	%f345, [%rd181];
	fma.rn.f32 	%f399, %f344, %f345, %f399;
	add.s64 	%rd181, %rd181, 4;
	add.s64 	%rd180, %rd180, 4;
	add.s32 	%r250, %r250, 1;
	setp.ne.s32 	%p162, %r250, 0;
	@%p162 bra 	$L__BB1_82;
	bra.uni 	$L__BB1_110;
$L__BB1_83:
	setp.neu.f64 	%p108, %fd32, 0d7FF0000000000000;
	@%p108 bra 	$L__BB1_85;
	selp.b32 	%r178, %r60, %r59, %p2;
	selp.b32 	%r179, %r178, %r59, %p104;
	mov.b32 	%r180, 0;
	mov.b64 	%fd178, {%r180, %r179};
$L__BB1_85:
	setp.eq.f32 	%p113, %f31, 0f3F800000;
	selp.f64 	%fd126, 0d3FF0000000000000, %fd178, %p113;
	cvt.f64.f32 	%fd127, %f390;
	add.f64 	%fd128, %fd126, %fd127;
	cvt.rn.f32.f64 	%f32, %fd128;
	ld.local.f32 	%f236, [%rd175+-4];
	ld.local.f32 	%f237, [%rd174+-4];
	sub.f32 	%f33, %f236, %f237;
	cvt.f64.f32 	%fd37, %f33;
	{
	.reg .b32 %temp; 
	mov.b64 	{%temp, %r69}, %fd37;
	}
	abs.f64 	%fd38, %fd37;
	{ // callseq 6, 0
	.param .b64 param0;
	st.param.f64 	[param0], %fd38;
	.param .b64 retval0;
	call.uni (retval0), 
	__internal_accurate_pow, 
	(
	param0
	);
	ld.param.f64 	%fd129, [retval0];
	} // callseq 6
	setp.lt.s32 	%p114, %r69, 0;
	neg.f64 	%fd131, %fd129;
	selp.f64 	%fd132, %fd131, %fd129, %p102;
	selp.f64 	%fd133, %fd132, %fd129, %p114;
	setp.eq.f32 	%p115, %f33, 0f00000000;
	selp.b32 	%r181, %r69, 0, %p102;
	or.b32  	%r182, %r181, 2146435072;
	selp.b32 	%r183, %r182, %r181, %p101;
	mov.b32 	%r184, 0;
	mov.b64 	%fd134, {%r184, %r183};
	selp.f64 	%fd179, %fd134, %fd133, %p115;
	add.f64 	%fd135, %fd37, 0d4000000000000000;
	{
	.reg .b32 %temp; 
	mov.b64 	{%temp, %r185}, %fd135;
	}
	and.b32  	%r186, %r185, 2146435072;
	setp.ne.s32 	%p116, %r186, 2146435072;
	@%p116 bra 	$L__BB1_90;
	setp.nan.f32 	%p117, %f33, %f33;
	@%p117 bra 	$L__BB1_89;
	setp.neu.f64 	%p118, %fd38, 0d7FF0000000000000;
	@%p118 bra 	$L__BB1_90;
	selp.b32 	%r187, %r60, %r59, %p2;
	selp.b32 	%r188, %r187, %r59, %p114;
	mov.b32 	%r189, 0;
	mov.b64 	%fd179, {%r189, %r188};
	bra.uni 	$L__BB1_90;
$L__BB1_89:
	mov.f64 	%fd136, 0d4000000000000000;
	add.rn.f64 	%fd179, %fd37, %fd136;
$L__BB1_90:
	setp.eq.f32 	%p123, %f33, 0f3F800000;
	selp.f64 	%fd137, 0d3FF0000000000000, %fd179, %p123;
	cvt.f64.f32 	%fd138, %f32;
	add.f64 	%fd139, %fd137, %fd138;
	cvt.rn.f32.f64 	%f34, %fd139;
	ld.local.f32 	%f238, [%rd175];
	ld.local.f32 	%f239, [%rd174];
	sub.f32 	%f35, %f238, %f239;
	cvt.f64.f32 	%fd43, %f35;
	{
	.reg .b32 %temp; 
	mov.b64 	{%temp, %r70}, %fd43;
	}
	abs.f64 	%fd44, %fd43;
	{ // callseq 7, 0
	.param .b64 param0;
	st.param.f64 	[param0], %fd44;
	.param .b64 retval0;
	call.uni (retval0), 
	__internal_accurate_pow, 
	(
	param0
	);
	ld.param.f64 	%fd140, [retval0];
	} // callseq 7
	setp.lt.s32 	%p124, %r70, 0;
	neg.f64 	%fd142, %fd140;
	selp.f64 	%fd143, %fd142, %fd140, %p102;
	selp.f64 	%fd144, %fd143, %fd140, %p124;
	setp.eq.f32 	%p125, %f35, 0f00000000;
	selp.b32 	%r190, %r70, 0, %p102;
	or.b32  	%r191, %r190, 2146435072;
	selp.b32 	%r192, %r191, %r190, %p101;
	mov.b32 	%r193, 0;
	mov.b64 	%fd145, {%r193, %r192};
	selp.f64 	%fd180, %fd145, %fd144, %p125;
	add.f64 	%fd146, %fd43, 0d4000000000000000;
	{
	.reg .b32 %temp; 
	mov.b64 	{%temp, %r194}, %fd146;
	}
	and.b32  	%r195, %r194, 2146435072;
	setp.ne.s32 	%p126, %r195, 2146435072;
	@%p126 bra 	$L__BB1_95;
	setp.nan.f32 	%p127, %f35, %f35;
	@%p127 bra 	$L__BB1_94;
	setp.neu.f64 	%p128, %fd44, 0d7FF0000000000000;
	@%p128 bra 	$L__BB1_95;
	selp.b32 	%r196, %r60, %r59, %p2;
	selp.b32 	%r197, %r196, %r59, %p124;
	mov.b32 	%r198, 0;
	mov.b64 	%fd180, {%r198, %r197};
	bra.uni 	$L__BB1_95;
$L__BB1_94:
	mov.f64 	%fd147, 0d4000000000000000;
	add.rn.f64 	%fd180, %fd43, %fd147;
$L__BB1_95:
	setp.eq.f32 	%p133, %f35, 0f3F800000;
	selp.f64 	%fd148, 0d3FF0000000000000, %fd180, %p133;
	cvt.f64.f32 	%fd149, %f34;
	add.f64 	%fd150, %fd148, %fd149;
	cvt.rn.f32.f64 	%f36, %fd150;
	ld.local.f32 	%f240, [%rd175+4];
	ld.local.f32 	%f241, [%rd174+4];
	sub.f32 	%f37, %f240, %f241;
	cvt.f64.f32 	%fd49, %f37;
	{
	.reg .b32 %temp; 
	mov.b64 	{%temp, %r71}, %fd49;
	}
	abs.f64 	%fd50, %fd49;
	{ // callseq 8, 0
	.param .b64 param0;
	st.param.f64 	[param0], %fd50;
	.param .b64 retval0;
	call.uni (retval0), 
	__internal_accurate_pow, 
	(
	param0
	);
	ld.param.f64 	%fd151, [retval0];
	} // callseq 8
	setp.lt.s32 	%p134, %r71, 0;
	neg.f64 	%fd153, %fd151;
	selp.f64 	%fd154, %fd153, %fd151, %p102;
	selp.f64 	%fd155, %fd154, %fd151, %p134;
	setp.eq.f32 	%p135, %f37, 0f00000000;
	selp.b32 	%r199, %r71, 0, %p102;
	or.b32  	%r200, %r199, 2146435072;
	selp.b32 	%r201, %r200, %r199, %p101;
	mov.b32 	%r202, 0;
	mov.b64 	%fd156, {%r202, %r201};
	selp.f64 	%fd181, %fd156, %fd155, %p135;
	add.f64 	%fd157, %fd49, 0d4000000000000000;
	{
	.reg .b32 %temp; 
	mov.b64 	{%temp, %r203}, %fd157;
	}
	and.b32  	%r204, %r203, 2146435072;
	setp.ne.s32 	%p136, %r204, 2146435072;
	@%p136 bra 	$L__BB1_100;
	setp.nan.f32 	%p137, %f37, %f37;
	@%p137 bra 	$L__BB1_99;
	setp.neu.f64 	%p138, %fd50, 0d7FF0000000000000;
	@%p138 bra 	$L__BB1_100;
	selp.b32 	%r205, %r60, %r59, %p2;
	selp.b32 	%r206, %r205, %r59, %p134;
	mov.b32 	%r207, 0;
	mov.b64 	%fd181, {%r207, %r206};
	bra.uni 	$L__BB1_100;
$L__BB1_99:
	mov.f64 	%fd158, 0d4000000000000000;
	add.rn.f64 	%fd181, %fd49, %fd158;
$L__BB1_100:
	setp.eq.f32 	%p140, %f37, 0f3F800000;
	selp.f64 	%fd159, 0d3FF0000000000000, %fd181, %p140;
	cvt.f64.f32 	%fd160, %f36;
	add.f64 	%fd161, %fd159, %fd160;
	cvt.rn.f32.f64 	%f390, %fd161;
	add.s32 	%r243, %r243, 4;
	add.s64 	%rd175, %rd175, 16;
	add.s64 	%rd174, %rd174, 16;
	setp.ne.s32 	%p141, %r243, 0;
	@%p141 bra 	$L__BB1_67;
$L__BB1_101:
	setp.eq.s32 	%p142, %r61, 0;
	@%p142 bra 	$L__BB1_109;
	mul.wide.u32 	%rd131, %r244, 4;
	add.s64 	%rd177, %rd9, %rd131;
	add.s64 	%rd176, %rd7, %rd131;
	neg.s32 	%r245, %r61;
	selp.b32 	%r214, %r60, %r59, %p2;
$L__BB1_103:
	.pragma "nounroll";
	setp.lt.s32 	%p143, %r57, 0;
	setp.eq.s32 	%p144, %r58, 1062207488;
	ld.local.f32 	%f242, [%rd176];
	ld.local.f32 	%f243, [%rd177];
	sub.f32 	%f42, %f242, %f243;
	cvt.f64.f32 	%fd55, %f42;
	{
	.reg .b32 %temp; 
	mov.b64 	{%temp, %r76}, %fd55;
	}
	abs.f64 	%fd56, %fd55;
	{ // callseq 9, 0
	.param .b64 param0;
	st.param.f64 	[param0], %fd56;
	.param .b64 retval0;
	call.uni (retval0), 
	__internal_accurate_pow, 
	(
	param0
	);
	ld.param.f64 	%fd162, [retval0];
	} // callseq 9
	setp.lt.s32 	%p146, %r76, 0;
	neg.f64 	%fd164, %fd162;
	selp.f64 	%fd165, %fd164, %fd162, %p144;
	selp.f64 	%fd166, %fd165, %fd162, %p146;
	setp.eq.f32 	%p147, %f42, 0f00000000;
	selp.b32 	%r208, %r76, 0, %p144;
	or.b32  	%r209, %r208, 2146435072;
	selp.b32 	%r210, %r209, %r208, %p143;
	mov.b32 	%r211, 0;
	mov.b64 	%fd167, {%r211, %r210};
	selp.f64 	%fd182, %fd167, %fd166, %p147;
	add.f64 	%fd168, %fd55, 0d4000000000000000;
	{
	.reg .b32 %temp; 
	mov.b64 	{%temp, %r212}, %fd168;
	}
	and.b32  	%r213, %r212, 2146435072;
	setp.ne.s32 	%p148, %r213, 2146435072;
	@%p148 bra 	$L__BB1_108;
	setp.nan.f32 	%p149, %f42, %f42;
	@%p149 bra 	$L__BB1_107;
	setp.neu.f64 	%p150, %fd56, 0d7FF0000000000000;
	@%p150 bra 	$L__BB1_108;
	setp.lt.s32 	%p151, %r76, 0;
	selp.b32 	%r215, %r214, %r59, %p151;
	mov.b32 	%r216, 0;
	mov.b64 	%fd182, {%r216, %r215};
	bra.uni 	$L__BB1_108;
$L__BB1_107:
	mov.f64 	%fd169, 0d4000000000000000;
	add.rn.f64 	%fd182, %fd55, %fd169;
$L__BB1_108:
	setp.eq.f32 	%p152, %f42, 0f3F800000;
	selp.f64 	%fd170, 0d3FF0000000000000, %fd182, %p152;
	cvt.f64.f32 	%fd171, %f390;
	add.f64 	%fd172, %fd170, %fd171;
	cvt.rn.f32.f64 	%f390, %fd172;
	add.s64 	%rd177, %rd177, 4;
	add.s64 	%rd176, %rd176, 4;
	add.s32 	%r245, %r245, 1;
	setp.ne.s32 	%p153, %r245, 0;
	@%p153 bra 	$L__BB1_103;
$L__BB1_109:
	neg.f32 	%f244, %f390;
	mul.f32 	%f245, %f67, %f244;
	fma.rn.f32 	%f246, %f245, 0f3BBB989D, 0f3F000000;
	cvt.sat.f32.f32 	%f247, %f246;
	mov.f32 	%f248, 0f4B400001;
	mov.f32 	%f249, 0f437C0000;
	fma.rm.f32 	%f250, %f247, %f249, %f248;
	add.f32 	%f251, %f250, 0fCB40007F;
	neg.f32 	%f252, %f251;
	fma.rn.f32 	%f253, %f245, 0f3FB8AA3B, %f252;
	fma.rn.f32 	%f254, %f245, 0f32A57060, %f253;
	mov.b32 	%r217, %f250;
	shl.b32 	%r218, %r217, 23;
	mov.b32 	%f255, %r218;
	ex2.approx.ftz.f32 	%f256, %f254;
	mul.f32 	%f399, %f256, %f255;
$L__BB1_110:
	st.global.f32 	[%rd44], %f399;
$L__BB1_111:
	mul.wide.s32 	%rd139, %r101, 4;
	add.s64 	%rd140, %rd4, %rd139;
	ld.global.u32 	%r90, [%rd140];
	mul.wide.s32 	%rd141, %r100, 4;
	add.s64 	%rd142, %rd4, %rd141;
	ld.global.u32 	%r91, [%rd142];
	add.s64 	%rd69, %rd3, %rd141;
	ld.global.f32 	%f59, [%rd69];
	add.s64 	%rd70, %rd3, %rd139;
	ld.global.f32 	%f60, [%rd70];
	setp.ne.s32 	%p163, %r1, %r101;
	mov.f32 	%f400, %f60;
	mov.f32 	%f401, %f59;
	@%p163 bra 	$L__BB1_113;
	mul.lo.s32 	%r220, %r91, %r90;
	add.s32 	%r221, %r22, %r100;
	mul.wide.s32 	%rd143, %r221, 4;
	add.s64 	%rd144, %rd6, %rd143;
	ld.global.f32 	%f346, [%rd144];
	add.s32 	%r222, %r56, %r101;
	mul.wide.s32 	%rd145, %r222, 4;
	add.s64 	%rd146, %rd6, %rd145;
	ld.global.f32 	%f347, [%rd146];
	add.s32 	%r223, %r22, %r101;
	mul.wide.s32 	%rd147, %r223, 4;
	add.s64 	%rd148, %rd6, %rd147;
	ld.global.f32 	%f348, [%rd148];
	add.f32 	%f349, %f346, %f347;
	add.f32 	%f350, %f348, %f348;
	sub.f32 	%f351, %f349, %f350;
	cvt.rn.f32.s32 	%f352, %r90;
	add.s64 	%rd150, %rd2, %rd141;
	ld.global.f32 	%f353, [%rd150];
	add.s64 	%rd152, %rd2, %rd139;
	ld.global.f32 	%f354, [%rd152];
	sub.f32 	%f355, %f353, %f354;
	mul.f32 	%f356, %f355, %f352;
	div.rn.f32 	%f357, %f356, %f351;
	add.f32 	%f358, %f60, %f357;
	cvt.rn.f32.s32 	%f359, %r220;
	sub.f32 	%f360, %f60, %f358;
	fma.rn.f32 	%f401, %f360, %f359, %f59;
	st.global.f32 	[%rd70], %f358;
	st.global.f32 	[%rd69], %f401;
	ld.global.f32 	%f400, [%rd70];
$L__BB1_113:
	ld.global.f32 	%f361, [%rd19];
	ld.global.f32 	%f362, [%rd44];
	mul.wide.s32 	%rd153, %r1, 4;
	add.s64 	%rd154, %rd2, %rd153;
	ld.global.f32 	%f363, [%rd154];
	sub.f32 	%f364, %f401, %f59;
	cvt.rn.f32.s32 	%f365, %r91;
	mul.f32 	%f366, %f364, %f365;
	fma.rn.f32 	%f367, %f366, %f361, %f363;
	sub.f32 	%f368, %f400, %f60;
	cvt.rn.f32.s32 	%f369, %r90;
	mul.f32 	%f370, %f368, %f369;
	fma.rn.f32 	%f371, %f370, %f362, %f367;
	st.global.f32 	[%rd154], %f371;
	add.s64 	%rd71, %rd4, %rd153;
	add.s64 	%rd72, %rd3, %rd153;
	ld.global.f32 	%f65, [%rd72];
	setp.gt.f32 	%p164, %f65, 0f00000000;
	setp.lt.f32 	%p165, %f65, %f68;
	and.pred  	%p166, %p164, %p165;
	mov.b32 	%r251, 1;
	@%p166 bra 	$L__BB1_115;
	ld.global.u32 	%r225, [%rd71];
	setp.eq.s32 	%p167, %r225, 1;
	setp.eq.f32 	%p168, %f65, 0f00000000;
	and.pred  	%p169, %p168, %p167;
	setp.eq.s32 	%p170, %r225, -1;
	setp.eq.f32 	%p171, %f65, %f68;
	and.pred  	%p172, %p171, %p170;
	or.pred  	%p173, %p169, %p172;
	selp.u32 	%r251, 1, 0, %p173;
$L__BB1_115:
	ld.param.u64 	%rd161, [_Z29calculate_kernel_update_alphaiiPfS_PiS_S_S0_S0_iibbiiPcff_param_7];
	cvta.to.global.u64 	%rd155, %rd161;
	add.s64 	%rd157, %rd155, %rd153;
	st.global.u32 	[%rd157], %r251;
	ld.global.f32 	%f66, [%rd72];
	setp.gt.f32 	%p174, %f66, 0f00000000;
	setp.lt.f32 	%p175, %f66, %f68;
	and.pred  	%p176, %p174, %p175;
	mov.b32 	%r252, 1;
	@%p176 bra 	$L__BB1_117;
	ld.global.u32 	%r227, [%rd71];
	setp.eq.s32 	%p177, %r227, 1;
	setp.eq.f32 	%p178, %f66, %f68;
	and.pred  	%p179, %p178, %p177;
	setp.eq.s32 	%p180, %r227, -1;
	setp.eq.f32 	%p181, %f66, 0f00000000;
	and.pred  	%p182, %p181, %p180;
	or.pred  	%p183, %p179, %p182;
	selp.u32 	%r252, 1, 0, %p183;
$L__BB1_117:
	ld.param.u64 	%rd162, [_Z29calculate_kernel_update_alphaiiPfS_PiS_S_S0_S0_iibbiiPcff_param_8];
	cvta.to.global.u64 	%rd158, %rd162;
	add.s64 	%rd160, %rd158, %rd153;
	st.global.u32 	[%rd160], %r252;
$L__BB1_118:
	ret;

}
	// .globl	_Z22write_kernel_to_memoryPfS_iiS_i
.visible .entry _Z22write_kernel_to_memoryPfS_iiS_i(
	.param .u64 .ptr .align 1 _Z22write_kernel_to_memoryPfS_iiS_i_param_0,
	.param .u64 .ptr .align 1 _Z22write_kernel_to_memoryPfS_iiS_i_param_1,
	.param .u32 _Z22write_kernel_to_memoryPfS_iiS_i_param_2,
	.param .u32 _Z22write_kernel_to_memoryPfS_iiS_i_param_3,
	.param .u64 .ptr .align 1 _Z22write_kernel_to_memoryPfS_iiS_i_param_4,
	.param .u32 _Z22write_kernel_to_memoryPfS_iiS_i_param_5
)
{
	.reg .pred 	%p<2>;
	.reg .b32 	%r<10>;
	.reg .b32 	%f<3>;
	.reg .b64 	%rd<14>;

	ld.param.u64 	%rd1, [_Z22write_kernel_to_memoryPfS_iiS_i_param_0];
	ld.param.u64 	%rd2, [_Z22write_kernel_to_memoryPfS_iiS_i_param_1];
	ld.param.u32 	%r2, [_Z22write_kernel_to_memoryPfS_iiS_i_param_2];
	ld.param.u32 	%r3, [_Z22write_kernel_to_memoryPfS_iiS_i_param_3];
	ld.param.u64 	%rd3, [_Z22write_kernel_to_memoryPfS_iiS_i_param_4];
	ld.param.u32 	%r4, [_Z22write_kernel_to_memoryPfS_iiS_i_param_5];
	mov.u32 	%r5, %ctaid.x;
	mov.u32 	%r6, %ntid.x;
	mov.u32 	%r7, %tid.x;
	mad.lo.s32 	%r1, %r5, %r6, %r7;
	setp.ge.s32 	%p1, %r1, %r4;
	@%p1 bra 	$L__BB2_2;
	cvta.to.global.u64 	%rd4, %rd3;
	cvta.to.global.u64 	%rd5, %rd1;
	cvta.to.global.u64 	%rd6, %rd2;
	mad.lo.s32 	%r8, %r4, %r2, %r1;
	mul.wide.s32 	%rd7, %r8, 4;
	add.s64 	%rd8, %rd4, %rd7;
	ld.global.f32 	%f1, [%rd8];
	mul.wide.s32 	%rd9, %r1, 4;
	add.s64 	%rd10, %rd5, %rd9;
	st.global.f32 	[%rd10], %f1;
	mad.lo.s32 	%r9, %r4, %r3, %r1;
	mul.wide.s32 	%rd11, %r9, 4;
	add.s64 	%rd12, %rd4, %rd11;
	ld.global.f32 	%f2, [%rd12];
	add.s64 	%rd13, %rd6, %rd9;
	st.global.f32 	[%rd13], %f2;
$L__BB2_2:
	ret;

}
.func  (.param .b64 func_retval0) __internal_accurate_pow(
	.param .b64 __internal_accurate_pow_param_0
)
{
	.reg .pred 	%p<8>;
	.reg .b32 	%r<49>;
	.reg .b32 	%f<3>;
	.reg .b64 	%fd<109>;

	ld.param.f64 	%fd10, [__internal_accurate_pow_param_0];
	{
	.reg .b32 %temp; 
	mov.b64 	{%temp, %r46}, %fd10;
	}
	{
	.reg .b32 %temp; 
	mov.b64 	{%r45, %temp}, %fd10;
	}
	shr.u32 	%r47, %r46, 20;
	setp.gt.u32 	%p1, %r46, 1048575;
	@%p1 bra 	$L__BB3_2;
	mul.f64 	%fd11, %fd10, 0d4350000000000000;
	{
	.reg .b32 %temp; 
	mov.b64 	{%temp, %r46}, %fd11;
	}
	{
	.reg .b32 %temp; 
	mov.b64 	{%r45, %temp}, %fd11;
	}
	shr.u32 	%r16, %r46, 20;
	add.s32 	%r47, %r16, -54;
$L__BB3_2:
	add.s32 	%r48, %r47, -1023;
	and.b32  	%r17, %r46, -2146435073;
	or.b32  	%r18, %r17, 1072693248;
	mov.b64 	%fd107, {%r45, %r18};
	setp.lt.u32 	%p2, %r18, 1073127583;
	@%p2 bra 	$L__BB3_4;
	{
	.reg .b32 %temp; 
	mov.b64 	{%r19, %temp}, %fd107;
	}
	{
	.reg .b32 %temp; 
	mov.b64 	{%temp, %r20}, %fd107;
	}
	add.s32 	%r21, %r20, -1048576;
	mov.b64 	%fd107, {%r19, %r21};
	add.s32 	%r48, %r47, -1022;
$L__BB3_4:
	add.f64 	%fd12, %fd107, 0dBFF0000000000000;
	add.f64 	%fd13, %fd107, 0d3FF0000000000000;
	rcp.approx.ftz.f64 	%fd14, %fd13;
	neg.f64 	%fd15, %fd13;
	fma.rn.f64 	%fd16, %fd15, %fd14, 0d3FF0000000000000;
	fma.rn.f64 	%fd17, %fd16, %fd16, %fd16;
	fma.rn.f64 	%fd18, %fd17, %fd14, %fd14;
	mul.f64 	%fd19, %fd12, %fd18;
	fma.rn.f64 	%fd20, %fd12, %fd18, %fd19;
	mul.f64 	%fd21, %fd20, %fd20;
	fma.rn.f64 	%fd22, %fd21, 0d3EB0F5FF7D2CAFE2, 0d3ED0F5D241AD3B5A;
	fma.rn.f64 	%fd23, %fd22, %fd21, 0d3EF3B20A75488A3F;
	fma.rn.f64 	%fd24, %fd23, %fd21, 0d3F1745CDE4FAECD5;
	fma.rn.f64 	%fd25, %fd24, %fd21, 0d3F3C71C7258A578B;
	fma.rn.f64 	%fd26, %fd25, %fd21, 0d3F6249249242B910;
	fma.rn.f64 	%fd27, %fd26, %fd21, 0d3F89999999999DFB;
	sub.f64 	%fd28, %fd12, %fd20;
	add.f64 	%fd29, %fd28, %fd28;
	neg.f64 	%fd30, %fd20;
	fma.rn.f64 	%fd31, %fd30, %fd12, %fd29;
	mul.f64 	%fd32, %fd18, %fd31;
	fma.rn.f64 	%fd33, %fd21, %fd27, 0d3FB5555555555555;
	mov.f64 	%fd34, 0d3FB5555555555555;
	sub.f64 	%fd35, %fd34, %fd33;
	fma.rn.f64 	%fd36, %fd21, %fd27, %fd35;
	add.f64 	%fd37, %fd36, 0dBC46A4CB00B9E7B0;
	add.f64 	%fd38, %fd33, %fd37;
	sub.f64 	%fd39, %fd33, %fd38;
	add.f64 	%fd40, %fd37, %fd39;
	mul.rn.f64 	%fd41, %fd20, %fd20;
	neg.f64 	%fd42, %fd41;
	fma.rn.f64 	%fd43, %fd20, %fd20, %fd42;
	{
	.reg .b32 %temp; 
	mov.b64 	{%r22, %temp}, %fd32;
	}
	{
	.reg .b32 %temp; 
	mov.b64 	{%temp, %r23}, %fd32;
	}
	add.s32 	%r24, %r23, 1048576;
	mov.b64 	%fd44, {%r22, %r24};
	fma.rn.f64 	%fd45, %fd20, %fd44, %fd43;
	mul.rn.f64 	%fd46, %fd41, %fd20;
	neg.f64 	%fd47, %fd46;
	fma.rn.f64 	%fd48, %fd41, %fd20, %fd47;
	fma.rn.f64 	%fd49, %fd41, %fd32, %fd48;
	fma.rn.f64 	%fd50, %fd45, %fd20, %fd49;
	mul.rn.f64 	%fd51, %fd38, %fd46;
	neg.f64 	%fd52, %fd51;
	fma.rn.f64 	%fd53, %fd38, %fd46, %fd52;
	fma.rn.f64 	%fd54, %fd38, %fd50, %fd53;
	fma.rn.f64 	%fd55, %fd40, %fd46, %fd54;
	add.f64 	%fd56, %fd51, %fd55;
	sub.f64 	%fd57, %fd51, %fd56;
	add.f64 	%fd58, %fd55, %fd57;
	add.f64 	%fd59, %fd20, %fd56;
	sub.f64 	%fd60, %fd20, %fd59;
	add.f64 	%fd61, %fd56, %fd60;
	add.f64 	%fd62, %fd58, %fd61;
	add.f64 	%fd63, %fd32, %fd62;
	add.f64 	%fd64, %fd59, %fd63;
	sub.f64 	%fd65, %fd59, %fd64;
	add.f64 	%fd66, %fd63, %fd65;
	xor.b32  	%r25, %r48, -2147483648;
	mov.b32 	%r26, 1127219200;
	mov.b64 	%fd67, {%r25, %r26};
	mov.b32 	%r27, -2147483648;
	mov.b64 	%fd68, {%r27, %r26};
	sub.f64 	%fd69, %fd67, %fd68;
	fma.rn.f64 	%fd70, %fd69, 0d3FE62E42FEFA39EF, %fd64;
	fma.rn.f64 	%fd71, %fd69, 0dBFE62E42FEFA39EF, %fd70;
	sub.f64 	%fd72, %fd71, %fd64;
	sub.f64 	%fd73, %fd66, %fd72;
	fma.rn.f64 	%fd74, %fd69, 0d3C7ABC9E3B39803F, %fd73;
	add.f64 	%fd75, %fd70, %fd74;
	sub.f64 	%fd76, %fd70, %fd75;
	add.f64 	%fd77, %fd74, %fd76;
	mov.f64 	%fd78, 0d4000000000000000;
	{
	.reg .b32 %temp; 
	mov.b64 	{%temp, %r28}, %fd78;
	}
	{
	.reg .b32 %temp; 
	mov.b64 	{%r29, %temp}, %fd78;
	}
	shl.b32 	%r30, %r28, 1;
	setp.gt.u32 	%p3, %r30, -33554433;
	and.b32  	%r31, %r28, -15728641;
	selp.b32 	%r32, %r31, %r28, %p3;
	mov.b64 	%fd79, {%r29, %r32};
	mul.rn.f64 	%fd80, %fd75, %fd79;
	neg.f64 	%fd81, %fd80;
	fma.rn.f64 	%fd82, %fd75, %fd79, %fd81;
	fma.rn.f64 	%fd83, %fd77, %fd79, %fd82;
	add.f64 	%fd4, %fd80, %fd83;
	sub.f64 	%fd84, %fd80, %fd4;
	add.f64 	%fd5, %fd83, %fd84;
	fma.rn.f64 	%fd85, %fd4, 0d3FF71547652B82FE, 0d4338000000000000;
	{
	.reg .b32 %temp; 
	mov.b64 	{%r13, %temp}, %fd85;
	}
	mov.f64 	%fd86, 0dC338000000000000;
	add.rn.f64 	%fd87, %fd85, %fd86;
	fma.rn.f64 	%fd88, %fd87, 0dBFE62E42FEFA39EF, %fd4;
	fma.rn.f64 	%fd89, %fd87, 0dBC7ABC9E3B39803F, %fd88;
	fma.rn.f64 	%fd90, %fd89, 0d3E5ADE1569CE2BDF, 0d3E928AF3FCA213EA;
	fma.rn.f64 	%fd91, %fd90, %fd89, 0d3EC71DEE62401315;
	fma.rn.f64 	%fd92, %fd91, %fd89, 0d3EFA01997C89EB71;
	fma.rn.f64 	%fd93, %fd92, %fd89, 0d3F2A01A014761F65;
	fma.rn.f64 	%fd94, %fd93, %fd89, 0d3F56C16C1852B7AF;
	fma.rn.f64 	%fd95, %fd94, %fd89, 0d3F81111111122322;
	fma.rn.f64 	%fd96, %fd95, %fd89, 0d3FA55555555502A1;
	fma.rn.f64 	%fd97, %fd96, %fd89, 0d3FC5555555555511;
	fma.rn.f64 	%fd98, %fd97, %fd89, 0d3FE000000000000B;
	fma.rn.f64 	%fd99, %fd98, %fd89, 0d3FF0000000000000;
	fma.rn.f64 	%fd100, %fd99, %fd89, 0d3FF0000000000000;
	{
	.reg .b32 %temp; 
	mov.b64 	{%r14, %temp}, %fd100;
	}
	{
	.reg .b32 %temp; 
	mov.b64 	{%temp, %r15}, %fd100;
	}
	shl.b32 	%r33, %r13, 20;
	add.s32 	%r34, %r33, %r15;
	mov.b64 	%fd108, {%r14, %r34};
	{
	.reg .b32 %temp; 
	mov.b64 	{%temp, %r35}, %fd4;
	}
	mov.b32 	%f2, %r35;
	abs.f32 	%f1, %f2;
	setp.lt.f32 	%p4, %f1, 0f4086232B;
	@%p4 bra 	$L__BB3_7;
	setp.lt.f64 	%p5, %fd4, 0d0000000000000000;
	add.f64 	%fd101, %fd4, 0d7FF0000000000000;
	selp.f64 	%fd108, 0d0000000000000000, %fd101, %p5;
	setp.geu.f32 	%p6, %f1, 0f40874800;
	@%p6 bra 	$L__BB3_7;
	shr.u32 	%r36, %r13, 31;
	add.s32 	%r37, %r13, %r36;
	shr.s32 	%r38, %r37, 1;
	shl.b32 	%r39, %r38, 20;
	add.s32 	%r40, %r15, %r39;
	mov.b64 	%fd102, {%r14, %r40};
	sub.s32 	%r41, %r13, %r38;
	shl.b32 	%r42, %r41, 20;
	add.s32 	%r43, %r42, 1072693248;
	mov.b32 	%r44, 0;
	mov.b64 	%fd103, {%r44, %r43};
	mul.f64 	%fd108, %fd103, %fd102;
$L__BB3_7:
	abs.f64 	%fd104, %fd108;
	setp.eq.f64 	%p7, %fd104, 0d7FF0000000000000;
	fma.rn.f64 	%fd105, %fd108, %fd5, %fd108;
	selp.f64 	%fd106, %fd108, %fd105, %p7;
	st.param.f64 	[func_retval0], %fd106;
	ret;

}


// ===== COMPILED SASS (sm_100) =====

	.target	sm_100

	.elftype	@"ET_EXEC"


//--------------------- .note.nv.tkinfo           --------------------------
	.section	.note.nv.tkinfo,"",@"SHT_NOTE"
	.sectionflags	@"SHF_NOTE_NV_TKINFO"
	.tkinfo
        /*0018*/ 	.word	0x00000002
        /*0030*/ 	.string	""
        /*0030*/ 	.string	"ptxas"
        /*0030*/ 	.string	"Cuda compilation tools, release 13.0, V13.0.88"
        /*0030*/ 	.string	"Build cuda_13.0.r13.0/compiler.36424714_0"
        /*0030*/ 	.string	"-arch sm_100 -m 64 "



//--------------------- .note.nv.cuinfo           --------------------------
	.section	.note.nv.cuinfo,"",@"SHT_NOTE"
	.sectionflags	@"SHF_NOTE_NV_CUINFO"
        /*0018*/ 	.short	0x0002
        /*001a*/ 	.short	0x0064
        /*001c*/ 	.short	0x0082
	.zero		2


//--------------------- .nv.info                  --------------------------
	.section	.nv.info,"",@"SHT_CUDA_INFO"
	.align	4


	//----- nvinfo : EIATTR_REGCOUNT
	.align		4
        /*0000*/ 	.byte	0x04, 0x2f
        /*0002*/ 	.short	(.L_1 - .L_0)
	.align		4
.L_0:
        /*0004*/ 	.word	index@(_Z18smo_kernel_initialPfPiS_S_S0_S0_iif)
        /*0008*/ 	.word	0x00000012


	//----- nvinfo : EIATTR_FRAME_SIZE
	.align		4
.L_1:
        /*000c*/ 	.byte	0x04, 0x11
        /*000e*/ 	.short	(.L_3 - .L_2)
	.align		4
.L_2:
        /*0010*/ 	.word	index@(_Z18smo_kernel_initialPfPiS_S_S0_S0_iif)
        /*0014*/ 	.word	0x00000000


	//----- nvinfo : EIATTR_REGCOUNT
	.align		4
.L_3:
        /*0018*/ 	.byte	0x04, 0x2f
        /*001a*/ 	.short	(.L_5 - .L_4)
	.align		4
.L_4:
        /*001c*/ 	.word	index@(_Z29calculate_kernel_update_alphaiiPfS_PiS_S_S0_S0_iibbiiPcff)
        /*0020*/ 	.word	0x00000022


	//----- nvinfo : EIATTR_FRAME_SIZE
	.align		4
.L_5:
        /*0024*/ 	.byte	0x04, 0x11
        /*0026*/ 	.short	(.L_7 - .L_6)
	.align		4
.L_6:
        /*0028*/ 	.word	index@($_Z29calculate_kernel_update_alphaiiPfS_PiS_S_S0_S0_iibbiiPcff$__internal_accurate_pow)
        /*002c*/ 	.word	0x00000c00


	//----- nvinfo : EIATTR_FRAME_SIZE
	.align		4
.L_7:
        /*0030*/ 	.byte	0x04, 0x11
        /*0032*/ 	.short	(.L_9 - .L_8)
	.align		4
.L_8:
        /*0034*/ 	.word	index@($__internal_0_$__cuda_sm3x_div_rn_noftz_f32_slowpath)
        /*0038*/ 	.word	0x00000c00


	//----- nvinfo : EIATTR_FRAME_SIZE
	.align		4
.L_9:
        /*003c*/ 	.byte	0x04, 0x11
        /*003e*/ 	.short	(.L_11 - .L_10)
	.align		4
.L_10:
        /*0040*/ 	.word	index@(_Z29calculate_kernel_update_alphaiiPfS_PiS_S_S0_S0_iibbiiPcff)
        /*0044*/ 	.word	0x00000c00


	//----- nvinfo : EIATTR_REGCOUNT
	.align		4
.L_11:
        /*0048*/ 	.byte	0x04, 0x2f
        /*004a*/ 	.short	(.L_13 - .L_12)
	.align		4
.L_12:
        /*004c*/ 	.word	index@(_Z22write_kernel_to_memoryPfS_iiS_i)
        /*0050*/ 	.word	0x0000000e


	//----- nvinfo : EIATTR_FRAME_SIZE
	.align		4
.L_13:
        /*0054*/ 	.byte	0x04, 0x11
        /*0056*/ 	.short	(.L_15 - .L_14)
	.align		4
.L_14:
        /*0058*/ 	.word	index@(_Z22write_kernel_to_memoryPfS_iiS_i)
        /*005c*/ 	.word	0x00000000


	//----- nvinfo : EIATTR_MIN_STACK_SIZE
	.align		4
.L_15:
        /*0060*/ 	.byte	0x04, 0x12
        /*0062*/ 	.short	(.L_17 - .L_16)
	.align		4
.L_16:
        /*0064*/ 	.word	index@(_Z22write_kernel_to_memoryPfS_iiS_i)
        /*0068*/ 	.word	0x00000000


	//----- nvinfo : EIATTR_MIN_STACK_SIZE
	.align		4
.L_17:
        /*006c*/ 	.byte	0x04, 0x12
        /*006e*/ 	.short	(.L_19 - .L_18)
	.align		4
.L_18:
        /*0070*/ 	.word	index@(_Z29calculate_kernel_update_alphaiiPfS_PiS_S_S0_S0_iibbiiPcff)
        /*0074*/ 	.word	0x00000c00


	//----- nvinfo : EIATTR_MIN_STACK_SIZE
	.align		4
.L_19:
        /*0078*/ 	.byte	0x04, 0x12
        /*007a*/ 	.short	(.L_21 - .L_20)
	.align		4
.L_20:
        /*007c*/ 	.word	index@(_Z18smo_kernel_initialPfPiS_S_S0_S0_iif)
        /*0080*/ 	.word	0x00000000
.L_21:


//--------------------- .nv.compat                --------------------------
	.section	.nv.compat,"",@"SHT_CUDA_COMPAT_INFO"
	.align	4
        /*0000*/ 	.byte	0x02, 0x09, 0x00, 0x00, 0x02, 0x02, 0x01, 0x00, 0x02, 0x05, 0x05, 0x00, 0x03, 0x07, 0x01, 0x01
        /*0010*/ 	.byte	0x02, 0x03, 0x00, 0x00, 0x02, 0x06, 0x01, 0x00, 0x04, 0x0b, 0x08, 0x00, 0x01, 0x00, 0x00, 0x00
        /*0020*/ 	.byte	0x00, 0x00, 0x00, 0x00


//--------------------- .nv.info._Z22write_kernel_to_memoryPfS_iiS_i --------------------------
	.section	.nv.info._Z22write_kernel_to_memoryPfS_iiS_i,"",@"SHT_CUDA_INFO"
	.sectionflags	@""
	.align	4


	//----- nvinfo : EIATTR_CUDA_API_VERSION
	.align		4
        /*0000*/ 	.byte	0x04, 0x37
        /*0002*/ 	.short	(.L_23 - .L_22)
.L_22:
        /*0004*/ 	.word	0x00000082


	//----- nvinfo : EIATTR_KPARAM_INFO
	.align		4
.L_23:
        /*0008*/ 	.byte	0x04, 0x17
        /*000a*/ 	.short	(.L_25 - .L_24)
.L_24:
        /*000c*/ 	.word	0x00000000
        /*0010*/ 	.short	0x0005
        /*0012*/ 	.short	0x0020
        /*0014*/ 	.byte	0x00, 0xf0, 0x11, 0x00


	//----- nvinfo : EIATTR_KPARAM_INFO
	.align		4
.L_25:
        /*0018*/ 	.byte	0x04, 0x17
        /*001a*/ 	.short	(.L_27 - .L_26)
.L_26:
        /*001c*/ 	.word	0x00000000
        /*0020*/ 	.short	0x0004
        /*0022*/ 	.short	0x0018
        /*0024*/ 	.byte	0x00, 0xf5, 0x21, 0x00


	//----- nvinfo : EIATTR_KPARAM_INFO
	.align		4
.L_27:
        /*0028*/ 	.byte	0x04, 0x17
        /*002a*/ 	.short	(.L_29 - .L_28)
.L_28:
        /*002c*/ 	.word	0x00000000
        /*0030*/ 	.short	0x0003
        /*0032*/ 	.short	0x0014
        /*0034*/ 	.byte	0x00, 0xf0, 0x11, 0x00


	//----- nvinfo : EIATTR_KPARAM_INFO
	.align		4
.L_29:
        /*0038*/ 	.byte	0x04, 0x17
        /*003a*/ 	.short	(.L_31 - .L_30)
.L_30:
        /*003c*/ 	.word	0x00000000
        /*0040*/ 	.short	0x0002
        /*0042*/ 	.short	0x0010
        /*0044*/ 	.byte	0x00, 0xf0, 0x11, 0x00


	//----- nvinfo : EIATTR_KPARAM_INFO
	.align		4
.L_31:
        /*0048*/ 	.byte	0x04, 0x17
        /*004a*/ 	.short	(.L_33 - .L_32)
.L_32:
        /*004c*/ 	.word	0x00000000
        /*0050*/ 	.short	0x0001
        /*0052*/ 	.short	0x0008
        /*0054*/ 	.byte	0x00, 0xf5, 0x21, 0x00


	//----- nvinfo : EIATTR_KPARAM_INFO
	.align		4
.L_33:
        /*0058*/ 	.byte	0x04, 0x17
        /*005a*/ 	.short	(.L_35 - .L_34)
.L_34:
        /*005c*/ 	.word	0x00000000
        /*0060*/ 	.short	0x0000
        /*0062*/ 	.short	0x0000
        /*0064*/ 	.byte	0x00, 0xf5, 0x21, 0x00


	//----- nvinfo : EIATTR_SPARSE_MMA_MASK
	.align		4
.L_35:
        /*0068*/ 	.byte	0x03, 0x50
        /*006a*/ 	.short	0x0000


	//----- nvinfo : EIATTR_MAXREG_COUNT
	.align		4
        /*006c*/ 	.byte	0x03, 0x1b
        /*006e*/ 	.short	0x00ff


	//----- nvinfo : EIATTR_MERCURY_ISA_VERSION
	.align		4
        /*0070*/ 	.byte	0x03, 0x5f
        /*0072*/ 	.short	0x0101


	//----- nvinfo : EIATTR_VRC_CTA_INIT_COUNT
	.align		4
        /*0074*/ 	.byte	0x02, 0x4a
	.zero		1
	.zero		1


	//----- nvinfo : EIATTR_EXIT_INSTR_OFFSETS
	.align		4
        /*0078*/ 	.byte	0x04, 0x1c
        /*007a*/ 	.short	(.L_37 - .L_36)


	//   ....[0]....
.L_36:
        /*007c*/ 	.word	0x00000070


	//   ....[1]....
        /*0080*/ 	.word	0x00000170


	//----- nvinfo : EIATTR_CBANK_PARAM_SIZE
	.align		4
.L_37:
        /*0084*/ 	.byte	0x03, 0x19
        /*0086*/ 	.short	0x0024


	//----- nvinfo : EIATTR_PARAM_CBANK
	.align		4
        /*0088*/ 	.byte	0x04, 0x0a
        /*008a*/ 	.short	(.L_39 - .L_38)
	.align		4
.L_38:
        /*008c*/ 	.word	index@(.nv.constant0._Z22write_kernel_to_memoryPfS_iiS_i)
        /*0090*/ 	.short	0x0380
        /*0092*/ 	.short	0x0024


	//----- nvinfo : EIATTR_SW_WAR
	.align		4
.L_39:
        /*0094*/ 	.byte	0x04, 0x36
        /*0096*/ 	.short	(.L_41 - .L_40)
.L_40:
        /*0098*/ 	.word	0x00000008
.L_41:


//--------------------- .nv.info._Z29calculate_kernel_update_alphaiiPfS_PiS_S_S0_S0_iibbiiPcff --------------------------
	.section	.nv.info._Z29calculate_kernel_update_alphaiiPfS_PiS_S_S0_S0_iibbiiPcff,"",@"SHT_CUDA_INFO"
	.sectionflags	@""
	.align	4


	//----- nvinfo : EIATTR_CUDA_API_VERSION
	.align		4
        /*0000*/ 	.byte	0x04, 0x37
        /*0002*/ 	.short	(.L_43 - .L_42)
.L_42:
        /*0004*/ 	.word	0x00000082


	//----- nvinfo : EIATTR_KPARAM_INFO
	.align		4
.L_43:
        /*0008*/ 	.byte	0x04, 0x17
        /*000a*/ 	.short	(.L_45 - .L_44)
.L_44:
        /*000c*/ 	.word	0x00000000
        /*0010*/ 	.short	0x0011
        /*0012*/ 	.short	0x0064
        /*0014*/ 	.byte	0x00, 0xf0, 0x11, 0x00


	//----- nvinfo : EIATTR_KPARAM_INFO
	.align		4
.L_45:
        /*0018*/ 	.byte	0x04, 0x17
        /*001a*/ 	.short	(.L_47 - .L_46)
.L_46:
        /*001c*/ 	.word	0x00000000
        /*0020*/ 	.short	0x0010
        /*0022*/ 	.short	0x0060
        /*0024*/ 	.byte	0x00, 0xf0, 0x11, 0x00


	//----- nvinfo : EIATTR_KPARAM_INFO
	.align		4
.L_47:
        /*0028*/ 	.byte	0x04, 0x17
        /*002a*/ 	.short	(.L_49 - .L_48)
.L_48:
        /*002c*/ 	.word	0x00000000
        /*0030*/ 	.short	0x000f
        /*0032*/ 	.short	0x0058
        /*0034*/ 	.byte	0x00, 0xf5, 0x21, 0x00


	//----- nvinfo : EIATTR_KPARAM_INFO
	.align		4
.L_49:
        /*0038*/ 	.byte	0x04, 0x17
        /*003a*/ 	.short	(.L_51 - .L_50)
.L_50:
        /*003c*/ 	.word	0x00000000
        /*0040*/ 	.short	0x000e
        /*0042*/ 	.short	0x0050
        /*0044*/ 	.byte	0x00, 0xf0, 0x11, 0x00


	//----- nvinfo : EIATTR_KPARAM_INFO
	.align		4
.L_51:
        /*0048*/ 	.byte	0x04, 0x17
        /*004a*/ 	.short	(.L_53 - .L_52)
.L_52:
        /*004c*/ 	.word	0x00000000
        /*0050*/ 	.short	0x000d
        /*0052*/ 	.short	0x004c
        /*0054*/ 	.byte	0x00, 0xf0, 0x11, 0x00


	//----- nvinfo : EIATTR_KPARAM_INFO
	.align		4
.L_53:
        /*0058*/ 	.byte	0x04, 0x17
        /*005a*/ 	.short	(.L_55 - .L_54)
.L_54:
        /*005c*/ 	.word	0x00000000
        /*0060*/ 	.short	0x000c
        /*0062*/ 	.short	0x0049
        /*0064*/ 	.byte	0x00, 0xf0, 0x05, 0x00


	//----- nvinfo : EIATTR_KPARAM_INFO
	.align		4
.L_55:
        /*0068*/ 	.byte	0x04, 0x17
        /*006a*/ 	.short	(.L_57 - .L_56)
.L_56:
        /*006c*/ 	.word	0x00000000
        /*0070*/ 	.short	0x000b
        /*0072*/ 	.short	0x0048
        /*0074*/ 	.byte	0x00, 0xf0, 0x05, 0x00


	//----- nvinfo : EIATTR_KPARAM_INFO
	.align		4
.L_57:
        /*0078*/ 	.byte	0x04, 0x17
        /*007a*/ 	.short	(.L_59 - .L_58)
.L_58:
        /*007c*/ 	.word	0x00000000
        /*0080*/ 	.short	0x000a
        /*0082*/ 	.short	0x0044
        /*0084*/ 	.byte	0x00, 0xf0, 0x11, 0x00


	//----- nvinfo : EIATTR_KPARAM_INFO
	.align		4
.L_59:
        /*0088*/ 	.byte	0x04, 0x17
        /*008a*/ 	.short	(.L_61 - .L_60)
.L_60:
        /*008c*/ 	.word	0x00000000
        /*0090*/ 	.short	0x0009
        /*0092*/ 	.short	0x0040
        /*0094*/ 	.byte	0x00, 0xf0, 0x11, 0x00


	//----- nvinfo : EIATTR_KPARAM_INFO
	.align		4
.L_61:
        /*0098*/ 	.byte	0x04, 0x17
        /*009a*/ 	.short	(.L_63 - .L_62)
.L_62:
        /*009c*/ 	.word	0x00000000
        /*00a0*/ 	.short	0x0008
        /*00a2*/ 	.short	0x0038
        /*00a4*/ 	.byte	0x00, 0xf5, 0x21, 0x00


	//----- nvinfo : EIATTR_KPARAM_INFO
	.align		4
.L_63:
        /*00a8*/ 	.byte	0x04, 0x17
        /*00aa*/ 	.short	(.L_65 - .L_64)
.L_64:
        /*00ac*/ 	.word	0x00000000
        /*00b0*/ 	.short	0x0007
        /*00b2*/ 	.short	0x0030
        /*00b4*/ 	.byte	0x00, 0xf5, 0x21, 0x00


	//----- nvinfo : EIATTR_KPARAM_INFO
	.align		4
.L_65:
        /*00b8*/ 	.byte	0x04, 0x17
        /*00ba*/ 	.short	(.L_67 - .L_66)
.L_66:
        /*00bc*/ 	.word	0x00000000
        /*00c0*/ 	.short	0x0006
        /*00c2*/ 	.short	0x0028
        /*00c4*/ 	.byte	0x00, 0xf5, 0x21, 0x00


	//----- nvinfo : EIATTR_KPARAM_INFO
	.align		4
.L_67:
        /*00c8*/ 	.byte	0x04, 0x17
        /*00ca*/ 	.short	(.L_69 - .L_68)
.L_68:
        /*00cc*/ 	.word	0x00000000
        /*00d0*/ 	.short	0x0005
        /*00d2*/ 	.short	0x0020
        /*00d4*/ 	.byte	0x00, 0xf5, 0x21, 0x00


	//----- nvinfo : EIATTR_KPARAM_INFO
	.align		4
.L_69:
        /*00d8*/ 	.byte	0x04, 0x17
        /*00da*/ 	.short	(.L_71 - .L_70)
.L_70:
        /*00dc*/ 	.word	0x00000000
        /*00e0*/ 	.short	0x0004
        /*00e2*/ 	.short	0x0018
        /*00e4*/ 	.byte	0x00, 0xf5, 0x21, 0x00


	//----- nvinfo : EIATTR_KPARAM_INFO
	.align		4
.L_71:
        /*00e8*/ 	.byte	0x04, 0x17
        /*00ea*/ 	.short	(.L_73 - .L_72)
.L_72:
        /*00ec*/ 	.word	0x00000000
        /*00f0*/ 	.short	0x0003
        /*00f2*/ 	.short	0x0010
        /*00f4*/ 	.byte	0x00, 0xf5, 0x21, 0x00


	//----- nvinfo : EIATTR_KPARAM_INFO
	.align		4
.L_73:
        /*00f8*/ 	.byte	0x04, 0x17
        /*00fa*/ 	.short	(.L_75 - .L_74)
.L_74:
        /*00fc*/ 	.word	0x00000000
        /*0100*/ 	.short	0x0002
        /*0102*/ 	.short	0x0008
        /*0104*/ 	.byte	0x00, 0xf5, 0x21, 0x00


	//----- nvinfo : EIATTR_KPARAM_INFO
	.align		4
.L_75:
        /*0108*/ 	.byte	0x04, 0x17
        /*010a*/ 	.short	(.L_77 - .L_76)
.L_76:
        /*010c*/ 	.word	0x00000000
        /*0110*/ 	.short	0x0001
        /*0112*/ 	.short	0x0004
        /*0114*/ 	.byte	0x00, 0xf0, 0x11, 0x00


	//----- nvinfo : EIATTR_KPARAM_INFO
	.align		4
.L_77:
        /*0118*/ 	.byte	0x04, 0x17
        /*011a*/ 	.short	(.L_79 - .L_78)
.L_78:
        /*011c*/ 	.word	0x00000000
        /*0120*/ 	.short	0x0000
        /*0122*/ 	.short	0x0000
        /*0124*/ 	.byte	0x00, 0xf0, 0x11, 0x00


	//----- nvinfo : EIATTR_SPARSE_MMA_MASK
	.align		4
.L_79:
        /*0128*/ 	.byte	0x03, 0x50
        /*012a*/ 	.short	0x0000


	//----- nvinfo : EIATTR_MAXREG_COUNT
	.align		4
        /*012c*/ 	.byte	0x03, 0x1b
        /*012e*/ 	.short	0x00ff


	//----- nvinfo : EIATTR_MERCURY_ISA_VERSION
	.align		4
        /*0130*/ 	.byte	0x03, 0x5f
        /*0132*/ 	.short	0x0101


	//----- nvinfo : EIATTR_VRC_CTA_INIT_COUNT
	.align		4
        /*0134*/ 	.byte	0x02, 0x4a
	.zero		1
	.zero		1


	//----- nvinfo : EIATTR_EXIT_INSTR_OFFSETS
	.align		4
        /*0138*/ 	.byte	0x04, 0x1c
        /*013a*/ 	.short	(.L_81 - .L_80)


	//   ....[0]....
.L_80:
        /*013c*/ 	.word	0x000000c0


	//   ....[1]....
        /*0140*/ 	.word	0x000038f0


	//----- nvinfo : EIATTR_CRS_STACK_SIZE
	.align		4
.L_81:
        /*0144*/ 	.byte	0x04, 0x1e
        /*0146*/ 	.short	(.L_83 - .L_82)
.L_82:
        /*0148*/ 	.word	0x00000000


	//----- nvinfo : EIATTR_CBANK_PARAM_SIZE
	.align		4
.L_83:
        /*014c*/ 	.byte	0x03, 0x19
        /*014e*/ 	.short	0x0068


	//----- nvinfo : EIATTR_PARAM_CBANK
	.align		4
        /*0150*/ 	.byte	0x04, 0x0a
        /*0152*/ 	.short	(.L_85 - .L_84)
	.align		4
.L_84:
        /*0154*/ 	.word	index@(.nv.constant0._Z29calculate_kernel_update_alphaiiPfS_PiS_S_S0_S0_iibbiiPcff)
        /*0158*/ 	.short	0x0380
        /*015a*/ 	.short	0x0068


	//----- nvinfo : EIATTR_SW_WAR
	.align		4
.L_85:
        /*015c*/ 	.byte	0x04, 0x36
        /*015e*/ 	.short	(.L_87 - .L_86)
.L_86:
        /*0160*/ 	.word	0x00000008
.L_87:


//--------------------- .nv.info._Z18smo_kernel_initialPfPiS_S_S0_S0_iif --------------------------
	.section	.nv.info._Z18smo_kernel_initialPfPiS_S_S0_S0_iif,"",@"SHT_CUDA_INFO"
	.sectionflags	@""
	.align	4


	//----- nvinfo : EIATTR_CUDA_API_VERSION
	.align		4
        /*0000*/ 	.byte	0x04, 0x37
        /*0002*/ 	.short	(.L_89 - .L_88)
.L_88:
        /*0004*/ 	.word	0x00000082


	//----- nvinfo : EIATTR_KPARAM_INFO
	.align		4
.L_89:
        /*0008*/ 	.byte	0x04, 0x17
        /*000a*/ 	.short	(.L_91 - .L_90)
.L_90:
        /*000c*/ 	.word	0x00000000
        /*0010*/ 	.short	0x0008
        /*0012*/ 	.short	0x0038
        /*0014*/ 	.byte	0x00, 0xf0, 0x11, 0x00


	//----- nvinfo : EIATTR_KPARAM_INFO
	.align		4
.L_91:
        /*0018*/ 	.byte	0x04, 0x17
        /*001a*/ 	.short	(.L_93 - .L_92)
.L_92:
        /*001c*/ 	.word	0x00000000
        /*0020*/ 	.short	0x0007
        /*0022*/ 	.short	0x0034
        /*0024*/ 	.byte	0x00, 0xf0, 0x11, 0x00


	//----- nvinfo : EIATTR_KPARAM_INFO
	.align		4
.L_93:
        /*0028*/ 	.byte	0x04, 0x17
        /*002a*/ 	.short	(.L_95 - .L_94)
.L_94:
        /*002c*/ 	.word	0x00000000
        /*0030*/ 	.short	0x0006
        /*0032*/ 	.short	0x0030
        /*0034*/ 	.byte	0x00, 0xf0, 0x11, 0x00


	//----- nvinfo : EIATTR_KPARAM_INFO
	.align		4
.L_95:
        /*0038*/ 	.byte	0x04, 0x17
        /*003a*/ 	.short	(.L_97 - .L_96)
.L_96:
        /*003c*/ 	.word	0x00000000
        /*0040*/ 	.short	0x0005
        /*0042*/ 	.short	0x0028
        /*0044*/ 	.byte	0x00, 0xf5, 0x21, 0x00


	//----- nvinfo : EIATTR_KPARAM_INFO
	.align		4
.L_97:
        /*0048*/ 	.byte	0x04, 0x17
        /*004a*/ 	.short	(.L_99 - .L_98)
.L_98:
        /*004c*/ 	.word	0x00000000
        /*0050*/ 	.short	0x0004
        /*0052*/ 	.short	0x0020
        /*0054*/ 	.byte	0x00, 0xf5, 0x21, 0x00


	//----- nvinfo : EIATTR_KPARAM_INFO
	.align		4
.L_99:
        /*0058*/ 	.byte	0x04, 0x17
        /*005a*/ 	.short	(.L_101 - .L_100)
.L_100:
        /*005c*/ 	.word	0x00000000
        /*0060*/ 	.short	0x0003
        /*0062*/ 	.short	0x0018
        /*0064*/ 	.byte	0x00, 0xf5, 0x21, 0x00


	//----- nvinfo : EIATTR_KPARAM_INFO
	.align		4
.L_101:
        /*0068*/ 	.byte	0x04, 0x17
        /*006a*/ 	.short	(.L_103 - .L_102)
.L_102:
        /*006c*/ 	.word	0x00000000
        /*0070*/ 	.short	0x0002
        /*0072*/ 	.short	0x0010
        /*0074*/ 	.byte	0x00, 0xf5, 0x21, 0x00


	//----- nvinfo : EIATTR_KPARAM_INFO
	.align		4
.L_103:
        /*0078*/ 	.byte	0x04, 0x17
        /*007a*/ 	.short	(.L_105 - .L_104)
.L_104:
        /*007c*/ 	.word	0x00000000
        /*0080*/ 	.short	0x0001
        /*0082*/ 	.short	0x0008
        /*0084*/ 	.byte	0x00, 0xf5, 0x21, 0x00


	//----- nvinfo : EIATTR_KPARAM_INFO
	.align		4
.L_105:
        /*0088*/ 	.byte	0x04, 0x17
        /*008a*/ 	.short	(.L_107 - .L_106)
.L_106:
        /*008c*/ 	.word	0x00000000
        /*0090*/ 	.short	0x0000
        /*0092*/ 	.short	0x0000
        /*0094*/ 	.byte	0x00, 0xf5, 0x21, 0x00


	//----- nvinfo : EIATTR_SPARSE_MMA_MASK
	.align		4
.L_107:
        /*0098*/ 	.byte	0x03, 0x50
        /*009a*/ 	.short	0x0000


	//----- nvinfo : EIATTR_MAXREG_COUNT
	.align		4
        /*009c*/ 	.byte	0x03, 0x1b
        /*009e*/ 	.short	0x00ff


	//----- nvinfo : EIATTR_MERCURY_ISA_VERSION
	.align		4
        /*00a0*/ 	.byte	0x03, 0x5f
        /*00a2*/ 	.short	0x0101


	//----- nvinfo : EIATTR_VRC_CTA_INIT_COUNT
	.align		4
        /*00a4*/ 	.byte	0x02, 0x4a
	.zero		1
	.zero		1


	//----- nvinfo : EIATTR_EXIT_INSTR_OFFSETS
	.align		4
        /*00a8*/ 	.byte	0x04, 0x1c
        /*00aa*/ 	.short	(.L_109 - .L_108)


	//   ....[0]....
.L_108:
        /*00ac*/ 	.word	0x00000070


	//   ....[1]....
        /*00b0*/ 	.word	0x000002e0


	//----- nvinfo : EIATTR_CRS_STACK_SIZE
	.align		4
.L_109:
        /*00b4*/ 	.byte	0x04, 0x1e
        /*00b6*/ 	.short	(.L_111 - .L_110)
.L_110:
        /*00b8*/ 	.word	0x00000000


	//----- nvinfo : EIATTR_CBANK_PARAM_SIZE
	.align		4
.L_111:
        /*00bc*/ 	.byte	0x03, 0x19
        /*00be*/ 	.short	0x003c


	//----- nvinfo : EIATTR_PARAM_CBANK
	.align		4
        /*00c0*/ 	.byte	0x04, 0x0a
        /*00c2*/ 	.short	(.L_113 - .L_112)
	.align		4
.L_112:
        /*00c4*/ 	.word	index@(.nv.constant0._Z18smo_kernel_initialPfPiS_S_S0_S0_iif)
        /*00c8*/ 	.short	0x0380
        /*00ca*/ 	.short	0x003c


	//----- nvinfo : EIATTR_SW_WAR
	.align		4
.L_113:
        /*00cc*/ 	.byte	0x04, 0x36
        /*00ce*/ 	.short	(.L_115 - .L_114)
.L_114:
        /*00d0*/ 	.word	0x00000008
.L_115:


//--------------------- .nv.callgraph             --------------------------
	.section	.nv.callgraph,"",@"SHT_CUDA_CALLGRAPH"
	.align	4
	.sectionentsize	8
	.align		4
        /*0000*/ 	.word	0x00000000
	.align		4
        /*0004*/ 	.word	0xffffffff
	.align		4
        /*0008*/ 	.word	0x00000000
	.align		4
        /*000c*/ 	.word	0xfffffffe
	.align		4
        /*0010*/ 	.word	0x00000000
	.align		4
        /*0014*/ 	.word	0xfffffffd
	.align		4
        /*0018*/ 	.word	0x00000000
	.align		4
        /*001c*/ 	.word	0xfffffffc


//--------------------- .text._Z22write_kernel_to_memoryPfS_iiS_i --------------------------
	.section	.text._Z22write_kernel_to_memoryPfS_iiS_i,"ax",@progbits
	.align	128
        .global         _Z22write_kernel_to_memoryPfS_iiS_i
        .type           _Z22write_kernel_to_memoryPfS_iiS_i,@function
        .size           _Z22write_kernel_to_memoryPfS_iiS_i,(.L_x_88 - _Z22write_kernel_to_memoryPfS_iiS_i)
        .other          _Z22write_kernel_to_memoryPfS_iiS_i,@"STO_CUDA_ENTRY STV_DEFAULT"
_Z22write_kernel_to_memoryPfS_iiS_i:
.text._Z22write_kernel_to_memoryPfS_iiS_i:
[----:B------:R-:W-:Y:S01]  /*0000*/  LDC R1, c[0x0][0x37c] ;  /* 0x0000df00ff017b82 */ /* 0x000fe20000000800 */
[----:B------:R-:W0:Y:S07]  /*0010*/  S2R R0, SR_TID.X ;  /* 0x0000000000007919 */ /* 0x000e2e0000002100 */
[----:B------:R-:W0:Y:S01]  /*0020*/  S2UR UR4, SR_CTAID.X ;  /* 0x00000000000479c3 */ /* 0x000e220000002500 */
[----:B------:R-:W1:Y:S07]  /*0030*/  LDCU UR6, c[0x0][0x3a0] ;  /* 0x00007400ff0677ac */ /* 0x000e6e0008000800 */
[----:B------:R-:W0:Y:S02]  /*0040*/  LDC R11, c[0x0][0x360] ;  /* 0x0000d800ff0b7b82 */ /* 0x000e240000000800 */
[----:B0-----:R-:W-:-:S05]  /*0050*/  IMAD R11, R11, UR4, R0 ;  /* 0x000000040b0b7c24 */ /* 0x001fca000f8e0200 */
[----:B-1----:R-:W-:-:S13]  /*0060*/  ISETP.GE.AND P0, PT, R11, UR6, PT ;  /* 0x000000060b007c0c */ /* 0x002fda000bf06270 */
[----:B------:R-:W-:Y:S05]  /*0070*/  @P0 EXIT ;  /* 0x000000000000094d */ /* 0x000fea0003800000 */
[----:B------:R-:W0:Y:S01]  /*0080*/  LDC.64 R8, c[0x0][0x390] ;  /* 0x0000e400ff087b82 */ /* 0x000e220000000a00 */
[----:B------:R-:W1:Y:S07]  /*0090*/  LDCU.64 UR4, c[0x0][0x358] ;  /* 0x00006b00ff0477ac */ /* 0x000e6e0008000a00 */
[----:B------:R-:W2:Y:S08]  /*00a0*/  LDC.64 R6, c[0x0][0x398] ;  /* 0x0000e600ff067b82 */ /* 0x000eb00000000a00 */
[----:B------:R-:W3:Y:S01]  /*00b0*/  LDC.64 R4, c[0x0][0x380] ;  /* 0x0000e000ff047b82 */ /* 0x000ee20000000a00 */
[----:B0-----:R-:W-:-:S04]  /*00c0*/  IMAD R3, R8, UR6, R11 ;  /* 0x0000000608037c24 */ /* 0x001fc8000f8e020b */
[----:B--2---:R-:W-:-:S06]  /*00d0*/  IMAD.WIDE R2, R3, 0x4, R6 ;  /* 0x0000000403027825 */ /* 0x004fcc00078e0206 */
[----:B-1----:R-:W2:Y:S01]  /*00e0*/  LDG.E R3, desc[UR4][R2.64] ;  /* 0x0000000402037981 */ /* 0x002ea2000c1e1900 */
[----:B------:R-:W-:Y:S02]  /*00f0*/  IMAD R9, R9, UR6, R11 ;  /* 0x0000000609097c24 */ /* 0x000fe4000f8e020b */
[----:B---3--:R-:W-:-:S04]  /*0100*/  IMAD.WIDE R4, R11, 0x4, R4 ;  /* 0x000000040b047825 */ /* 0x008fc800078e0204 */
[----:B------:R-:W-:Y:S02]  /*0110*/  IMAD.WIDE R6, R9, 0x4, R6 ;  /* 0x0000000409067825 */ /* 0x000fe400078e0206 */
[----:B------:R-:W0:Y:S01]  /*0120*/  LDC.64 R8, c[0x0][0x388] ;  /* 0x0000e200ff087b82 */ /* 0x000e220000000a00 */
[----:B--2---:R-:W-:Y:S04]  /*0130*/  STG.E desc[UR4][R4.64], R3 ;  /* 0x0000000304007986 */ /* 0x004fe8000c101904 */
[----:B------:R-:W2:Y:S01]  /*0140*/  LDG.E R7, desc[UR4][R6.64] ;  /* 0x0000000406077981 */ /* 0x000ea2000c1e1900 */
[----:B0-----:R-:W-:-:S05]  /*0150*/  IMAD.WIDE R8, R11, 0x4, R8 ;  /* 0x000000040b087825 */ /* 0x001fca00078e0208 */
[----:B--2---:R-:W-:Y:S01]  /*0160*/  STG.E desc[UR4][R8.64], R7 ;  /* 0x0000000708007986 */ /* 0x004fe2000c101904 */
[----:B------:R-:W-:Y:S05]  /*0170*/  EXIT ;  /* 0x000000000000794d */ /* 0x000fea0003800000 */
.L_x_0:
[----:B------:R-:W-:-:S00]  /*0180*/  BRA `(.L_x_0) ;  /* 0xfffffffc00fc7947 */ /* 0x000fc0000383ffff */
[----:B------:R-:W-:-:S00]  /*0190*/  NOP ;  /* 0x0000000000007918 */ /* 0x000fc00000000000 */
        /* <DEDUP_REMOVED lines=14> */
.L_x_88:


//--------------------- .text._Z29calculate_kernel_update_alphaiiPfS_PiS_S_S0_S0_iibbiiPcff --------------------------
	.section	.text._Z29calculate_kernel_update_alphaiiPfS_PiS_S_S0_S0_iibbiiPcff,"ax",@progbits
	.align	128
        .global         _Z29calculate_kernel_update_alphaiiPfS_PiS_S_S0_S0_iibbiiPcff
        .type           _Z29calculate_kernel_update_alphaiiPfS_PiS_S_S0_S0_iibbiiPcff,@function
        .size           _Z29calculate_kernel_update_alphaiiPfS_PiS_S_S0_S0_iibbiiPcff,(.L_x_87 - _Z29calculate_kernel_update_alphaiiPfS_PiS_S_S0_S0_iibbiiPcff)
        .other          _Z29calculate_kernel_update_alphaiiPfS_PiS_S_S0_S0_iibbiiPcff,@"STO_CUDA_ENTRY STV_DEFAULT"
_Z29calculate_kernel_update_alphaiiPfS_PiS_S_S0_S0_iibbiiPcff:
.text._Z29calculate_kernel_update_alphaiiPfS_PiS_S_S0_S0_iibbiiPcff:
[----:B------:R-:W0:Y:S01]  /*0000*/  LDC R1, c[0x0][0x37c] ;  /* 0x0000df00ff017b82 */ /* 0x000e220000000800 */
[----:B------:R-:W1:Y:S07]  /*0010*/  S2R R3, SR_TID.X ;  /* 0x0000000000037919 */ /* 0x000e6e0000002100 */
[----:B------:R-:W1:Y:S01]  /*0020*/  S2UR UR4, SR_CTAID.X ;  /* 0x00000000000479c3 */ /* 0x000e620000002500 */
[----:B------:R-:W2:Y:S01]  /*0030*/  LDCU UR22, c[0x0][0x3c0] ;  /* 0x00007800ff1677ac */ /* 0x000ea20008000800 */
[----:B0-----:R-:W-:-:S05]  /*0040*/  VIADD R1, R1, 0xfffff400 ;  /* 0xfffff40001017836 */ /* 0x001fca0000000000 */
[C---:B------:R-:W-:Y:S01]  /*0050*/  R2UR UR7, R1.reuse ;  /* 0x00000000010772ca */ /* 0x040fe200000e0000 */
[----:B------:R-:W1:Y:S01]  /*0060*/  LDC R0, c[0x0][0x360] ;  /* 0x0000d800ff007b82 */ /* 0x000e620000000800 */
[C---:B------:R-:W-:Y:S02]  /*0070*/  R2UR UR8, R1.reuse ;  /* 0x00000000010872ca */ /* 0x040fe400000e0000 */
[C---:B------:R-:W-:Y:S02]  /*0080*/  R2UR UR20, R1.reuse ;  /* 0x00000000011472ca */ /* 0x040fe400000e0000 */
[----:B------:R-:W-:Y:S01]  /*0090*/  R2UR UR5, R1 ;  /* 0x00000000010572ca */ /* 0x000fe200000e0000 */
[----:B-1----:R-:W-:-:S05]  /*00a0*/  IMAD R0, R0, UR4, R3 ;  /* 0x0000000400007c24 */ /* 0x002fca000f8e0203 */
[----:B--2---:R-:W-:-:S13]  /*00b0*/  ISETP.GE.AND P0, PT, R0, UR22, PT ;  /* 0x0000001600007c0c */ /* 0x004fda000bf06270 */
[----:B------:R-:W-:Y:S05]  /*00c0*/  @P0 EXIT ;  /* 0x000000000000094d */ /* 0x000fea0003800000 */
[----:B------:R-:W0:Y:S01]  /*00d0*/  LDCU UR17, c[0x0][0x3c4] ;  /* 0x00007880ff1177ac */ /* 0x000e220008000800 */
[----:B------:R-:W1:Y:S01]  /*00e0*/  LDCU.64 UR18, c[0x0][0x358] ;  /* 0x00006b00ff1277ac */ /* 0x000e620008000a00 */
[----:B------:R-:W-:Y:S02]  /*00f0*/  UIADD3 UR9, UPT, UPT, UR20, 0x400, URZ ;  /* 0x0000040014097890 */ /* 0x000fe4000fffe0ff */
[----:B------:R-:W-:Y:S02]  /*0100*/  UIADD3 UR6, UPT, UPT, UR20, 0x800, URZ ;  /* 0x0000080014067890 */ /* 0x000fe4000fffe0ff */
[----:B0-----:R-:W-:-:S09]  /*0110*/  UISETP.GE.AND UP0, UPT, UR17, 0x1, UPT ;  /* 0x000000011100788c */ /* 0x001fd2000bf06270 */
[----:B-1----:R-:W-:Y:S05]  /*0120*/  BRA.U !UP0, `(.L_x_1) ;  /* 0x00000009087c7547 */ /* 0x002fea000b800000 */
[----:B------:R-:W0:Y:S01]  /*0130*/  LDCU.64 UR14, c[0x0][0x380] ;  /* 0x00007000ff0e77ac */ /* 0x000e220008000a00 */
[----:B------:R-:W-:Y:S01]  /*0140*/  IMAD R23, R0, UR17, RZ ;  /* 0x0000001100177c24 */ /* 0x000fe2000f8e02ff */
[----:B------:R-:W-:Y:S02]  /*0150*/  UISETP.GE.U32.AND UP2, UPT, UR17, 0x8, UPT ;  /* 0x000000081100788c */ /* 0x000fe4000bf46070 */
[----:B------:R-:W-:Y:S01]  /*0160*/  ULOP3.LUT UR10, UR17, 0x7, URZ, 0xc0, !UPT ;  /* 0x00000007110a7892 */ /* 0x000fe2000f8ec0ff */
[----:B------:R-:W-:-:S03]  /*0170*/  UMOV UR4, URZ ;  /* 0x000000ff00047c82 */ /* 0x000fc60008000000 */
[----:B------:R-:W-:Y:S02]  /*0180*/  UISETP.NE.AND UP1, UPT, UR10, URZ, UPT ;  /* 0x000000ff0a00728c */ /* 0x000fe4000bf25270 */
[----:B0-----:R-:W-:Y:S02]  /*0190*/  UIMAD UR14, UR17, UR14, URZ ;  /* 0x0000000e110e72a4 */ /* 0x001fe4000f8e02ff */
[----:B------:R-:W-:Y:S01]  /*01a0*/  UIMAD UR15, UR17, UR15, URZ ;  /* 0x0000000f110f72a4 */ /* 0x000fe2000f8e02ff */
[----:B------:R-:W-:Y:S11]  /*01b0*/  BRA.U !UP2, `(.L_x_2) ;  /* 0x000000010ad47547 */ /* 0x000ff6000b800000 */
[----:B------:R-:W0:Y:S01]  /*01c0*/  LDC.64 R24, c[0x0][0x390] ;  /* 0x0000e400ff187b82 */ /* 0x000e220000000a00 */
[----:B------:R-:W-:Y:S01]  /*01d0*/  ULOP3.LUT UR4, UR17, 0x7ffffff8, URZ, 0xc0, !UPT ;  /* 0x7ffffff811047892 */ /* 0x000fe2000f8ec0ff */
[C---:B------:R-:W-:Y:S01]  /*01e0*/  VIADD R3, R1.reuse, 0x10 ;  /* 0x0000001001037836 */ /* 0x040fe20000000000 */
[----:B------:R-:W-:Y:S01]  /*01f0*/  IADD3 R2, PT, PT, R1, 0x410, RZ ;  /* 0x0000041001027810 */ /* 0x000fe20007ffe0ff */
[----:B------:R-:W-:Y:S01]  /*0200*/  IMAD.U32 R22, RZ, RZ, UR15 ;  /* 0x0000000fff167e24 */ /* 0x000fe2000f8e00ff */
[----:B------:R-:W-:Y:S01]  /*0210*/  UIADD3 UR12, UPT, UPT, UR20, 0x810, URZ ;  /* 0x00000810140c7890 */ /* 0x000fe2000fffe0ff */
[----:B------:R-:W-:Y:S01]  /*0220*/  IMAD.U32 R20, RZ, RZ, UR14 ;  /* 0x0000000eff147e24 */ /* 0x000fe2000f8e00ff */
[----:B------:R-:W-:Y:S01]  /*0230*/  UIADD3 UR11, UPT, UPT, -UR4, URZ, URZ ;  /* 0x000000ff040b7290 */ /* 0x000fe2000fffe1ff */
[----:B------:R-:W-:Y:S01]  /*0240*/  IMAD.MOV.U32 R21, RZ, RZ, R23 ;  /* 0x000000ffff157224 */ /* 0x000fe200078e0017 */
[----:B0-----:R-:W-:-:S05]  /*0250*/  IADD3 R24, P0, PT, R24, 0x10, RZ ;  /* 0x0000001018187810 */ /* 0x001fca0007f1e0ff */
[----:B------:R-:W-:-:S08]  /*0260*/  IMAD.X R25, RZ, RZ, R25, P0 ;  /* 0x000000ffff197224 */ /* 0x000fd000000e0619 */
.L_x_3:
[----:B--2---:R-:W-:-:S04]  /*0270*/  IMAD.WIDE R18, R21, 0x4, R24 ;  /* 0x0000000415127825 */ /* 0x004fc800078e0218 */
[--C-:B------:R-:W-:Y:S01]  /*0280*/  IMAD.WIDE R12, R20, 0x4, R24.reuse ;  /* 0x00000004140c7825 */ /* 0x100fe200078e0218 */
[----:B------:R-:W2:Y:S04]  /*0290*/  LDG.E R4, desc[UR18][R18.64+-0x10] ;  /* 0xfffff01212047981 */ /* 0x000ea8000c1e1900 */
[----:B------:R-:W2:Y:S04]  /*02a0*/  LDG.E R5, desc[UR18][R18.64+-0xc] ;  /* 0xfffff41212057981 */ /* 0x000ea8000c1e1900 */
[----:B------:R-:W2:Y:S04]  /*02b0*/  LDG.E R6, desc[UR18][R18.64+-0x8] ;  /* 0xfffff81212067981 */ /* 0x000ea8000c1e1900 */
[----:B------:R-:W2:Y:S04]  /*02c0*/  LDG.E R7, desc[UR18][R18.64+-0x4] ;  /* 0xfffffc1212077981 */ /* 0x000ea8000c1e1900 */
[----:B------:R-:W3:Y:S04]  /*02d0*/  LDG.E R8, desc[UR18][R12.64+-0x10] ;  /* 0xfffff0120c087981 */ /* 0x000ee8000c1e1900 */
[----:B------:R-:W3:Y:S04]  /*02e0*/  LDG.E R9, desc[UR18][R12.64+-0xc] ;  /* 0xfffff4120c097981 */ /* 0x000ee8000c1e1900 */
[----:B------:R-:W3:Y:S04]  /*02f0*/  LDG.E R10, desc[UR18][R12.64+-0x8] ;  /* 0xfffff8120c0a7981 */ /* 0x000ee8000c1e1900 */
[----:B------:R-:W3:Y:S01]  /*0300*/  LDG.E R11, desc[UR18][R12.64+-0x4] ;  /* 0xfffffc120c0b7981 */ /* 0x000ee2000c1e1900 */
[----:B------:R-:W-:-:S05]  /*0310*/  IMAD.WIDE R26, R22, 0x4, R24 ;  /* 0x00000004161a7825 */ /* 0x000fca00078e0218 */
[----:B------:R-:W4:Y:S04]  /*0320*/  LDG.E R14, desc[UR18][R26.64+-0x8] ;  /* 0xfffff8121a0e7981 */ /* 0x000f28000c1e1900 */
[----:B------:R-:W4:Y:S04]  /*0330*/  LDG.E R15, desc[UR18][R26.64+-0x4] ;  /* 0xfffffc121a0f7981 */ /* 0x000f28000c1e1900 */
[----:B------:R-:W5:Y:S04]  /*0340*/  LDG.E R16, desc[UR18][R26.64] ;  /* 0x000000121a107981 */ /* 0x000f68000c1e1900 */
[----:B------:R-:W5:Y:S04]  /*0350*/  LDG.E R17, desc[UR18][R26.64+0x4] ;  /* 0x000004121a117981 */ /* 0x000f68000c1e1900 */
[----:B--2---:R0:W-:Y:S04]  /*0360*/  STL.128 [R3+-0x10], R4 ;  /* 0xfffff00403007387 */ /* 0x0041e80000100c00 */
[----:B---3--:R1:W-:Y:S04]  /*0370*/  STL.128 [R2+-0x10], R8 ;  /* 0xfffff00802007387 */ /* 0x0083e80000100c00 */
[----:B0-----:R-:W2:Y:S04]  /*0380*/  LDG.E R4, desc[UR18][R18.64] ;  /* 0x0000001212047981 */ /* 0x001ea8000c1e1900 */
[----:B------:R-:W2:Y:S04]  /*0390*/  LDG.E R5, desc[UR18][R18.64+0x4] ;  /* 0x0000041212057981 */ /* 0x000ea8000c1e1900 */
[----:B------:R-:W2:Y:S04]  /*03a0*/  LDG.E R6, desc[UR18][R18.64+0x8] ;  /* 0x0000081212067981 */ /* 0x000ea8000c1e1900 */
[----:B-1----:R-:W3:Y:S04]  /*03b0*/  LDG.E R8, desc[UR18][R12.64] ;  /* 0x000000120c087981 */ /* 0x002ee8000c1e1900 */
[----:B------:R-:W3:Y:S04]  /*03c0*/  LDG.E R9, desc[UR18][R12.64+0x4] ;  /* 0x000004120c097981 */ /* 0x000ee8000c1e1900 */
[----:B------:R-:W3:Y:S04]  /*03d0*/  LDG.E R10, desc[UR18][R12.64+0x8] ;  /* 0x000008120c0a7981 */ /* 0x000ee8000c1e1900 */
[----:B------:R-:W3:Y:S04]  /*03e0*/  LDG.E R11, desc[UR18][R12.64+0xc] ;  /* 0x00000c120c0b7981 */ /* 0x000ee8000c1e1900 */
[----:B------:R-:W2:Y:S04]  /*03f0*/  LDG.E R7, desc[UR18][R18.64+0xc] ;  /* 0x00000c1212077981 */ /* 0x000ea8000c1e1900 */
[----:B------:R-:W4:Y:S04]  /*0400*/  LDG.E R12, desc[UR18][R26.64+-0x10] ;  /* 0xfffff0121a0c7981 */ /* 0x000f28000c1e1900 */
[----:B------:R-:W4:Y:S04]  /*0410*/  LDG.E R13, desc[UR18][R26.64+-0xc] ;  /* 0xfffff4121a0d7981 */ /* 0x000f28000c1e1900 */
[----:B------:R-:W5:Y:S04]  /*0420*/  LDG.E R18, desc[UR18][R26.64+0x8] ;  /* 0x000008121a127981 */ /* 0x000f68000c1e1900 */
[----:B------:R-:W5:Y:S01]  /*0430*/  LDG.E R19, desc[UR18][R26.64+0xc] ;  /* 0x00000c121a137981 */ /* 0x000f62000c1e1900 */
[----:B------:R-:W-:-:S04]  /*0440*/  UIADD3 UR11, UPT, UPT, UR11, 0x8, URZ ;  /* 0x000000080b0b7890 */ /* 0x000fc8000fffe0ff */
[----:B------:R-:W-:Y:S01]  /*0450*/  UISETP.NE.AND UP2, UPT, UR11, URZ, UPT ;  /* 0x000000ff0b00728c */ /* 0x000fe2000bf45270 */
[----:B------:R-:W-:Y:S01]  /*0460*/  IADD3 R21, PT, PT, R21, 0x8, RZ ;  /* 0x0000000815157810 */ /* 0x000fe20007ffe0ff */
[----:B------:R-:W-:Y:S02]  /*0470*/  VIADD R20, R20, 0x8 ;  /* 0x0000000814147836 */ /* 0x000fe40000000000 */
[----:B------:R-:W-:Y:S01]  /*0480*/  VIADD R22, R22, 0x8 ;  /* 0x0000000816167836 */ /* 0x000fe20000000000 */
[----:B----4-:R-:W-:Y:S04]  /*0490*/  STL.128 [UR12+-0x10], R12 ;  /* 0xfffff00cff007987 */ /* 0x010fe80008100c0c */
[----:B--2---:R0:W-:Y:S04]  /*04a0*/  STL.128 [R3], R4 ;  /* 0x0000000403007387 */ /* 0x0041e80000100c00 */
[----:B---3--:R1:W-:Y:S04]  /*04b0*/  STL.128 [R2], R8 ;  /* 0x0000000802007387 */ /* 0x0083e80000100c00 */
[----:B-----5:R2:W-:Y:S01]  /*04c0*/  STL.128 [UR12], R16 ;  /* 0x00000010ff007987 */ /* 0x0205e20008100c0c */
[----:B------:R-:W-:Y:S01]  /*04d0*/  UIADD3 UR12, UPT, UPT, UR12, 0x20, URZ ;  /* 0x000000200c0c7890 */ /* 0x000fe2000fffe0ff */
[----:B0-----:R-:W-:Y:S01]  /*04e0*/  VIADD R3, R3, 0x20 ;  /* 0x0000002003037836 */ /* 0x001fe20000000000 */
[----:B-1----:R-:W-:Y:S01]  /*04f0*/  IADD3 R2, PT, PT, R2, 0x20, RZ ;  /* 0x0000002002027810 */ /* 0x002fe20007ffe0ff */
[----:B------:R-:W-:Y:S09]  /*0500*/  BRA.U UP2, `(.L_x_3) ;  /* 0xfffffffd02587547 */ /* 0x000ff2000b83ffff */
.L_x_2:
[----:B------:R-:W-:Y:S05]  /*0510*/  BRA.U !UP1, `(.L_x_1) ;  /* 0x0000000509807547 */ /* 0x000fea000b800000 */
[----:B------:R-:W-:Y:S02]  /*0520*/  UISETP.GE.U32.AND UP1, UPT, UR10, 0x4, UPT ;  /* 0x000000040a00788c */ /* 0x000fe4000bf26070 */
[----:B------:R-:W-:-:S04]  /*0530*/  ULOP3.LUT UR21, UR17, 0x3, URZ, 0xc0, !UPT ;  /* 0x0000000311157892 */ /* 0x000fc8000f8ec0ff */
[----:B------:R-:W-:-:S03]  /*0540*/  UISETP.NE.AND UP2, UPT, UR21, URZ, UPT ;  /* 0x000000ff1500728c */ /* 0x000fc6000bf45270 */
[----:B------:R-:W-:Y:S08]  /*0550*/  BRA.U !UP1, `(.L_x_4) ;  /* 0x00000001099c7547 */ /* 0x000ff0000b800000 */
[----:B------:R-:W0:Y:S01]  /*0560*/  LDCU.64 UR12, c[0x0][0x390] ;  /* 0x00007200ff0c77ac */ /* 0x000e220008000a00 */
[----:B------:R-:W-:Y:S01]  /*0570*/  VIADD R3, R23, UR4 ;  /* 0x0000000417037c36 */ /* 0x000fe20008000000 */
[----:B------:R-:W-:Y:S02]  /*0580*/  UIADD3 UR10, UPT, UPT, UR14, UR4, URZ ;  /* 0x000000040e0a7290 */ /* 0x000fe4000fffe0ff */
[----:B------:R-:W-:Y:S01]  /*0590*/  UIADD3 UR16, UPT, UPT, UR15, UR4, URZ ;  /* 0x000000040f107290 */ /* 0x000fe2000fffe0ff */
[----:B0-----:R-:W-:Y:S01]  /*05a0*/  IMAD.U32 R4, RZ, RZ, UR12 ;  /* 0x0000000cff047e24 */ /* 0x001fe2000f8e00ff */
[----:B------:R-:W-:Y:S02]  /*05b0*/  UIMAD.WIDE UR10, UR10, 0x4, UR12 ;  /* 0x000000040a0a78a5 */ /* 0x000fe4000f8e020c */
[----:B------:R-:W-:Y:S01]  /*05c0*/  IMAD.U32 R5, RZ, RZ, UR13 ;  /* 0x0000000dff057e24 */ /* 0x000fe2000f8e00ff */
[----:B------:R-:W-:Y:S01]  /*05d0*/  UIMAD.WIDE UR12, UR16, 0x4, UR12 ;  /* 0x00000004100c78a5 */ /* 0x000fe2000f8e020c */
[----:B------:R-:W-:-:S02]  /*05e0*/  IMAD.WIDE R4, R3, 0x4, R4 ;  /* 0x0000000403047825 */ /* 0x000fc400078e0204 */
[----:B------:R-:W-:Y:S02]  /*05f0*/  MOV R6, UR10 ;  /* 0x0000000a00067c02 */ /* 0x000fe40008000f00 */
[----:B------:R-:W-:Y:S01]  /*0600*/  IMAD.U32 R7, RZ, RZ, UR11 ;  /* 0x0000000bff077e24 */ /* 0x000fe2000f8e00ff */
[----:B--2---:R-:W2:Y:S01]  /*0610*/  LDG.E R19, desc[UR18][R4.64] ;  /* 0x0000001204137981 */ /* 0x004ea2000c1e1900 */
[----:B------:R-:W-:Y:S02]  /*0620*/  IMAD.U32 R2, RZ, RZ, UR12 ;  /* 0x0000000cff027e24 */ /* 0x000fe4000f8e00ff */
[----:B------:R-:W-:Y:S01]  /*0630*/  IMAD.U32 R3, RZ, RZ, UR13 ;  /* 0x0000000dff037e24 */ /* 0x000fe2000f8e00ff */
[----:B------:R-:W3:Y:S04]  /*0640*/  LDG.E R10, desc[UR18][R4.64+0x4] ;  /* 0x00000412040a7981 */ /* 0x000ee8000c1e1900 */
[----:B------:R-:W4:Y:S04]  /*0650*/  LDG.E R13, desc[UR18][R4.64+0x8] ;  /* 0x00000812040d7981 */ /* 0x000f28000c1e1900 */
[----:B------:R-:W5:Y:S04]  /*0660*/  LDG.E R16, desc[UR18][R4.64+0xc] ;  /* 0x00000c1204107981 */ /* 0x000f68000c1e1900 */
[----:B------:R-:W5:Y:S04]  /*0670*/  LDG.E R8, desc[UR18][R6.64] ;  /* 0x0000001206087981 */ /* 0x000f68000c1e1900 */
[----:B------:R-:W5:Y:S04]  /*0680*/  LDG.E R11, desc[UR18][R6.64+0x4] ;  /* 0x00000412060b7981 */ /* 0x000f68000c1e1900 */
[----:B------:R-:W5:Y:S04]  /*0690*/  LDG.E R14, desc[UR18][R6.64+0x8] ;  /* 0x00000812060e7981 */ /* 0x000f68000c1e1900 */
[----:B------:R-:W5:Y:S04]  /*06a0*/  LDG.E R17, desc[UR18][R6.64+0xc] ;  /* 0x00000c1206117981 */ /* 0x000f68000c1e1900 */
[----:B------:R-:W5:Y:S04]  /*06b0*/  LDG.E R9, desc[UR18][R2.64] ;  /* 0x0000001202097981 */ /* 0x000f68000c1e1900 */
[----:B------:R-:W5:Y:S04]  /*06c0*/  LDG.E R12, desc[UR18][R2.64+0x4] ;  /* 0x00000412020c7981 */ /* 0x000f68000c1e1900 */
[----:B------:R-:W5:Y:S04]  /*06d0*/  LDG.E R15, desc[UR18][R2.64+0x8] ;  /* 0x00000812020f7981 */ /* 0x000f68000c1e1900 */
[----:B------:R-:W5:Y:S01]  /*06e0*/  LDG.E R18, desc[UR18][R2.64+0xc] ;  /* 0x00000c1202127981 */ /* 0x000f62000c1e1900 */
[----:B------:R-:W-:-:S02]  /*06f0*/  ULEA UR10, UR4, UR5, 0x2 ;  /* 0x00000005040a7291 */ /* 0x000fc4000f8e10ff */
[----:B------:R-:W-:-:S07]  /*0700*/  UIADD3 UR4, UPT, UPT, UR4, 0x4, URZ ;  /* 0x0000000404047890 */ /* 0x000fce000fffe0ff */
[----:B--2---:R0:W-:Y:S04]  /*0710*/  STL [UR10], R19 ;  /* 0x00000013ff007987 */ /* 0x0041e8000810080a */
[----:B---3--:R0:W-:Y:S04]  /*0720*/  STL [UR10+0x4], R10 ;  /* 0x0000040aff007987 */ /* 0x0081e8000810080a */
[----:B----4-:R0:W-:Y:S04]  /*0730*/  STL [UR10+0x8], R13 ;  /* 0x0000080dff007987 */ /* 0x0101e8000810080a */
[----:B-----5:R0:W-:Y:S04]  /*0740*/  STL [UR10+0xc], R16 ;  /* 0x00000c10ff007987 */ /* 0x0201e8000810080a */
[----:B------:R0:W-:Y:S04]  /*0750*/  STL [UR10+0x400], R8 ;  /* 0x00040008ff007987 */ /* 0x0001e8000810080a */
[----:B------:R0:W-:Y:S04]  /*0760*/  STL [UR10+0x404], R11 ;  /* 0x0004040bff007987 */ /* 0x0001e8000810080a */
[----:B------:R0:W-:Y:S04]  /*0770*/  STL [UR10+0x408], R14 ;  /* 0x0004080eff007987 */ /* 0x0001e8000810080a */
[----:B------:R0:W-:Y:S04]  /*0780*/  STL [UR10+0x40c], R17 ;  /* 0x00040c11ff007987 */ /* 0x0001e8000810080a */
[----:B------:R0:W-:Y:S04]  /*0790*/  STL [UR10+0x800], R9 ;  /* 0x00080009ff007987 */ /* 0x0001e8000810080a */
[----:B------:R0:W-:Y:S04]  /*07a0*/  STL [UR10+0x804], R12 ;  /* 0x0008040cff007987 */ /* 0x0001e8000810080a */
[----:B------:R0:W-:Y:S04]  /*07b0*/  STL [UR10+0x808], R15 ;  /* 0x0008080fff007987 */ /* 0x0001e8000810080a */
[----:B------:R0:W-:Y:S02]  /*07c0*/  STL [UR10+0x80c], R18 ;  /* 0x00080c12ff007987 */ /* 0x0001e4000810080a */
.L_x_4:
[----:B------:R-:W-:Y:S05]  /*07d0*/  BRA.U !UP2, `(.L_x_1) ;  /* 0x000000010ad07547 */ /* 0x000fea000b800000 */
[----:B------:R-:W-:Y:S02]  /*07e0*/  UISETP.NE.AND UP1, UPT, UR21, 0x1, UPT ;  /* 0x000000011500788c */ /* 0x000fe4000bf25270 */
[----:B------:R-:W-:-:S04]  /*07f0*/  ULOP3.LUT UR10, UR17, 0x1, URZ, 0xc0, !UPT ;  /* 0x00000001110a7892 */ /* 0x000fc8000f8ec0ff */
[----:B------:R-:W-:-:S03]  /*0800*/  UISETP.NE.U32.AND UP2, UPT, UR10, 0x1, UPT ;  /* 0x000000010a00788c */ /* 0x000fc6000bf45070 */
[----:B------:R-:W-:Y:S08]  /*0810*/  BRA.U !UP1, `(.L_x_5) ;  /* 0x00000001096c7547 */ /* 0x000ff0000b800000 */
[----:B------:R-:W1:Y:S01]  /*0820*/  LDCU.64 UR10, c[0x0][0x390] ;  /* 0x00007200ff0a77ac */ /* 0x000e620008000a00 */
[----:B------:R-:W-:Y:S01]  /*0830*/  IADD3 R5, PT, PT, R23, UR4, RZ ;  /* 0x0000000417057c10 */ /* 0x000fe2000fffe0ff */
[----:B------:R-:W-:Y:S02]  /*0840*/  UIADD3 UR12, UPT, UPT, UR14, UR4, URZ ;  /* 0x000000040e0c7290 */ /* 0x000fe4000fffe0ff */
[----:B------:R-:W-:Y:S01]  /*0850*/  UIADD3 UR16, UPT, UPT, UR15, UR4, URZ ;  /* 0x000000040f107290 */ /* 0x000fe2000fffe0ff */
[----:B-1----:R-:W-:Y:S01]  /*0860*/  IMAD.U32 R2, RZ, RZ, UR10 ;  /* 0x0000000aff027e24 */ /* 0x002fe2000f8e00ff */
[----:B------:R-:W-:Y:S02]  /*0870*/  UIMAD.WIDE UR12, UR12, 0x4, UR10 ;  /* 0x000000040c0c78a5 */ /* 0x000fe4000f8e020a */
[----:B------:R-:W-:Y:S01]  /*0880*/  IMAD.U32 R3, RZ, RZ, UR11 ;  /* 0x0000000bff037e24 */ /* 0x000fe2000f8e00ff */
[----:B------:R-:W-:Y:S01]  /*0890*/  UIMAD.WIDE UR10, UR16, 0x4, UR10 ;  /* 0x00000004100a78a5 */ /* 0x000fe2000f8e020a */
[----:B------:R-:W-:-:S02]  /*08a0*/  IMAD.WIDE R2, R5, 0x4, R2 ;  /* 0x0000000405027825 */ /* 0x000fc400078e0202 */
[----:B------:R-:W-:Y:S02]  /*08b0*/  MOV R5, UR13 ;  /* 0x0000000d00057c02 */ /* 0x000fe40008000f00 */
[----:B------:R-:W-:Y:S01]  /*08c0*/  IMAD.U32 R4, RZ, RZ, UR12 ;  /* 0x0000000cff047e24 */ /* 0x000fe2000f8e00ff */
[----:B0-----:R-:W3:Y:S01]  /*08d0*/  LDG.E R13, desc[UR18][R2.64] ;  /* 0x00000012020d7981 */ /* 0x001ee2000c1e1900 */
[----:B------:R-:W-:Y:S02]  /*08e0*/  IMAD.U32 R6, RZ, RZ, UR10 ;  /* 0x0000000aff067e24 */ /* 0x000fe4000f8e00ff */
[----:B------:R-:W-:Y:S01]  /*08f0*/  IMAD.U32 R7, RZ, RZ, UR11 ;  /* 0x0000000bff077e24 */ /* 0x000fe2000f8e00ff */
[----:B------:R-:W4:Y:S04]  /*0900*/  LDG.E R10, desc[UR18][R2.64+0x4] ;  /* 0x00000412020a7981 */ /* 0x000f28000c1e1900 */
[----:B------:R-:W5:Y:S04]  /*0910*/  LDG.E R8, desc[UR18][R4.64] ;  /* 0x0000001204087981 */ /* 0x000f68000c1e1900 */
[----:B------:R-:W2:Y:S04]  /*0920*/  LDG.E R11, desc[UR18][R4.64+0x4] ;  /* 0x00000412040b7981 */ /* 0x000ea8000c1e1900 */
[----:B------:R-:W2:Y:S04]  /*0930*/  LDG.E R9, desc[UR18][R6.64] ;  /* 0x0000001206097981 */ /* 0x000ea8000c1e1900 */
[----:B------:R-:W2:Y:S01]  /*0940*/  LDG.E R12, desc[UR18][R6.64+0x4] ;  /* 0x00000412060c7981 */ /* 0x000ea2000c1e1900 */
[----:B------:R-:W-:-:S02]  /*0950*/  ULEA UR10, UR4, UR5, 0x2 ;  /* 0x00000005040a7291 */ /* 0x000fc4000f8e10ff */
[----:B------:R-:W-:-:S07]  /*0960*/  UIADD3 UR4, UPT, UPT, UR4, 0x2, URZ ;  /* 0x0000000204047890 */ /* 0x000fce000fffe0ff */
[----:B---3--:R1:W-:Y:S04]  /*0970*/  STL [UR10], R13 ;  /* 0x0000000dff007987 */ /* 0x0083e8000810080a */
[----:B----4-:R1:W-:Y:S04]  /*0980*/  STL [UR10+0x4], R10 ;  /* 0x0000040aff007987 */ /* 0x0103e8000810080a */
[----:B-----5:R1:W-:Y:S04]  /*0990*/  STL [UR10+0x400], R8 ;  /* 0x00040008ff007987 */ /* 0x0203e8000810080a */
[----:B--2---:R1:W-:Y:S04]  /*09a0*/  STL [UR10+0x404], R11 ;  /* 0x0004040bff007987 */ /* 0x0043e8000810080a */
[----:B------:R1:W-:Y:S04]  /*09b0*/  STL [UR10+0x800], R9 ;  /* 0x00080009ff007987 */ /* 0x0003e8000810080a */
[----:B------:R1:W-:Y:S02]  /*09c0*/  STL [UR10+0x804], R12 ;  /* 0x0008040cff007987 */ /* 0x0003e4000810080a */
.L_x_5:
[----:B------:R-:W-:Y:S05]  /*09d0*/  BRA.U UP2, `(.L_x_1) ;  /* 0x0000000102507547 */ /* 0x000fea000b800000 */
[----:B------:R-:W3:Y:S01]  /*09e0*/  LDCU.64 UR12, c[0x0][0x390] ;  /* 0x00007200ff0c77ac */ /* 0x000ee20008000a00 */
[----:B------:R-:W-:Y:S01]  /*09f0*/  IADD3 R23, PT, PT, R23, UR4, RZ ;  /* 0x0000000417177c10 */ /* 0x000fe2000fffe0ff */
[----:B------:R-:W-:Y:S02]  /*0a00*/  UIADD3 UR10, UPT, UPT, UR14, UR4, URZ ;  /* 0x000000040e0a7290 */ /* 0x000fe4000fffe0ff */
[----:B------:R-:W-:Y:S02]  /*0a10*/  UIADD3 UR15, UPT, UPT, UR15, UR4, URZ ;  /* 0x000000040f0f7290 */ /* 0x000fe4000fffe0ff */
[----:B---3--:R-:W-:Y:S02]  /*0a20*/  UIMAD.WIDE UR10, UR10, 0x4, UR12 ;  /* 0x000000040a0a78a5 */ /* 0x008fe4000f8e020c */
[----:B------:R-:W-:Y:S02]  /*0a30*/  IMAD.U32 R2, RZ, RZ, UR12 ;  /* 0x0000000cff027e24 */ /* 0x000fe4000f8e00ff */
[----:B------:R-:W-:Y:S01]  /*0a40*/  IMAD.U32 R3, RZ, RZ, UR13 ;  /* 0x0000000dff037e24 */ /* 0x000fe2000f8e00ff */
[----:B------:R-:W-:Y:S01]  /*0a50*/  UIMAD.WIDE UR12, UR15, 0x4, UR12 ;  /* 0x000000040f0c78a5 */ /* 0x000fe2000f8e020c */
[----:B------:R-:W-:Y:S01]  /*0a60*/  MOV R4, UR10 ;  /* 0x0000000a00047c02 */ /* 0x000fe20008000f00 */
[----:B------:R-:W-:-:S04]  /*0a70*/  IMAD.WIDE R2, R23, 0x4, R2 ;  /* 0x0000000417027825 */ /* 0x000fc800078e0202 */
[----:B------:R-:W-:Y:S01]  /*0a80*/  MOV R7, UR13 ;  /* 0x0000000d00077c02 */ /* 0x000fe20008000f00 */
[----:B------:R-:W-:Y:S02]  /*0a90*/  IMAD.U32 R6, RZ, RZ, UR12 ;  /* 0x0000000cff067e24 */ /* 0x000fe4000f8e00ff */
[----:B------:R-:W-:Y:S01]  /*0aa0*/  IMAD.U32 R5, RZ, RZ, UR11 ;  /* 0x0000000bff057e24 */ /* 0x000fe2000f8e00ff */
[----:B------:R-:W3:Y:S04]  /*0ab0*/  LDG.E R2, desc[UR18][R2.64] ;  /* 0x0000001202027981 */ /* 0x000ee8000c1e1900 */
[----:B------:R-:W4:Y:S04]  /*0ac0*/  LDG.E R4, desc[UR18][R4.64] ;  /* 0x0000001204047981 */ /* 0x000f28000c1e1900 */
[----:B------:R-:W5:Y:S01]  /*0ad0*/  LDG.E R6, desc[UR18][R6.64] ;  /* 0x0000001206067981 */ /* 0x000f62000c1e1900 */
[----:B------:R-:W-:-:S09]  /*0ae0*/  ULEA UR4, UR4, UR5, 0x2 ;  /* 0x0000000504047291 */ /* 0x000fd2000f8e10ff */
[----:B---3--:R3:W-:Y:S04]  /*0af0*/  STL [UR4], R2 ;  /* 0x00000002ff007987 */ /* 0x0087e80008100804 */
[----:B----4-:R3:W-:Y:S04]  /*0b00*/  STL [UR4+0x400], R4 ;  /* 0x00040004ff007987 */ /* 0x0107e80008100804 */
[----:B-----5:R3:W-:Y:S02]  /*0b10*/  STL [UR4+0x800], R6 ;  /* 0x00080006ff007987 */ /* 0x0207e40008100804 */
.L_x_1:
[----:B------:R-:W4:Y:S01]  /*0b20*/  LDCU.U8 UR4, c[0x0][0x3c8] ;  /* 0x00007900ff0477ac */ /* 0x000f220008000000 */
[----:B------:R-:W5:Y:S08]  /*0b30*/  LDC R5, c[0x0][0x3cc] ;  /* 0x0000f300ff057b82 */ /* 0x000f700000000800 */
[----:B---3--:R-:W3:Y:S01]  /*0b40*/  LDC.64 R2, c[0x0][0x388] ;  /* 0x0000e200ff027b82 */ /* 0x008ee20000000a00 */
[----:B----4-:R-:W-:-:S04]  /*0b50*/  UPRMT UR4, UR4, 0x8880, URZ ;  /* 0x0000888004047896 */ /* 0x010fc800080000ff */
[----:B------:R-:W-:Y:S01]  /*0b60*/  UISETP.NE.AND UP1, UPT, UR4, URZ, UPT ;  /* 0x000000ff0400728c */ /* 0x000fe2000bf25270 */
[----:B-----5:R-:W-:-:S04]  /*0b70*/  IMAD R5, R5, UR22, R0 ;  /* 0x0000001605057c24 */ /* 0x020fc8000f8e0200 */
[----:B---3--:R-:W-:-:S04]  /*0b80*/  IMAD.WIDE R2, R5, 0x4, R2 ;  /* 0x0000000405027825 */ /* 0x008fc800078e0202 */
[----:B------:R-:W-:Y:S05]  /*0b90*/  BRA.U !UP1, `(.L_x_6) ;  /* 0x0000001109b47547 */ /* 0x000fea000b800000 */
[----:B------:R-:W0:Y:S02]  /*0ba0*/  LDC.64 R4, c[0x0][0x3d8] ;  /* 0x0000f600ff047b82 */ /* 0x000e240000000a00 */
[----:B01----:R-:W3:Y:S04]  /*0bb0*/  LDG.E.U8 R9, desc[UR18][R4.64+0x2] ;  /* 0x0000021204097981 */ /* 0x003ee8000c1e1100 */
[----:B------:R-:W4:Y:S04]  /*0bc0*/  LDG.E.U8 R8, desc[UR18][R4.64+0x3] ;  /* 0x0000031204087981 */ /* 0x000f28000c1e1100 */
[----:B------:R-:W5:Y:S04]  /*0bd0*/  LDG.E.U8 R7, desc[UR18][R4.64+0x1] ;  /* 0x0000011204077981 */ /* 0x000f68000c1e1100 */
[----:B------:R-:W2:Y:S01]  /*0be0*/  LDG.E.U8 R6, desc[UR18][R4.64] ;  /* 0x0000001204067981 */ /* 0x000ea2000c1e1100 */
[----:B---3--:R-:W-:-:S04]  /*0bf0*/  ISETP.NE.AND P0, PT, R9, 0x46, PT ;  /* 0x000000460900780c */ /* 0x008fc80003f05270 */
[----:B----4-:R-:W-:-:S04]  /*0c00*/  ISETP.NE.OR P0, PT, R8, RZ, P0 ;  /* 0x000000ff0800720c */ /* 0x010fc80000705670 */
[----:B-----5:R-:W-:-:S04]  /*0c10*/  ISETP.NE.OR P0, PT, R7, 0x42, P0 ;  /* 0x000000420700780c */ /* 0x020fc80000705670 */
[----:B--2---:R-:W-:-:S13]  /*0c20*/  ISETP.NE.OR P0, PT, R6, 0x52, P0 ;  /* 0x000000520600780c */ /* 0x004fda0000705670 */
[----:B------:R-:W-:Y:S05]  /*0c30*/  @P0 BRA `(.L_x_7) ;  /* 0x0000000c00300947 */ /* 0x000fea0003800000 */
[----:B------:R-:W-:Y:S01]  /*0c40*/  IMAD.MOV.U32 R7, RZ, RZ, RZ ;  /* 0x000000ffff077224 */ /* 0x000fe200078e00ff */
[----:B------:R-:W-:Y:S06]  /*0c50*/  BRA.U !UP0, `(.L_x_8) ;  /* 0x0000000908f47547 */ /* 0x000fec000b800000 */
[----:B------:R-:W-:Y:S01]  /*0c60*/  UIADD3 UR4, UPT, UPT, UR17, -0x1, URZ ;  /* 0xffffffff11047890 */ /* 0x000fe2000fffe0ff */
[----:B------:R-:W-:Y:S01]  /*0c70*/  IMAD.MOV.U32 R7, RZ, RZ, RZ ;  /* 0x000000ffff077224 */ /* 0x000fe200078e00ff */
[----:B------:R-:W-:Y:S02]  /*0c80*/  ULOP3.LUT UR11, UR17, 0x3, URZ, 0xc0, !UPT ;  /* 0x00000003110b7892 */ /* 0x000fe4000f8ec0ff */
[----:B------:R-:W-:-:S03]  /*0c90*/  UISETP.GE.U32.AND UP0, UPT, UR4, 0x3, UPT ;  /* 0x000000030400788c */ /* 0x000fc6000bf06070 */
[----:B------:R-:W-:-:S06]  /*0ca0*/  UMOV UR4, URZ ;  /* 0x000000ff00047c82 */ /* 0x000fcc0008000000 */
[----:B------:R-:W-:Y:S05]  /*0cb0*/  BRA.U !UP0, `(.L_x_9) ;  /* 0x0000000908307547 */ /* 0x000fea000b800000 */
[----:B------:R-:W-:Y:S01]  /*0cc0*/  HFMA2 R7, -RZ, RZ, 0, 0 ;  /* 0x00000000ff077431 */ /* 0x000fe200000001ff */
[----:B------:R-:W-:Y:S02]  /*0cd0*/  ULOP3.LUT UR4, UR17, 0x7ffffffc, URZ, 0xc0, !UPT ;  /* 0x7ffffffc11047892 */ /* 0x000fe4000f8ec0ff */
[----:B------:R-:W-:Y:S02]  /*0ce0*/  UIADD3 UR13, UPT, UPT, UR20, 0x8, URZ ;  /* 0x00000008140d7890 */ /* 0x000fe4000fffe0ff */
[----:B------:R-:W-:Y:S02]  /*0cf0*/  UIADD3 UR10, UPT, UPT, UR20, 0x408, URZ ;  /* 0x00000408140a7890 */ /* 0x000fe4000fffe0ff */
[----:B------:R-:W-:-:S12]  /*0d00*/  UIADD3 UR12, UPT, UPT, -UR4, URZ, URZ ;  /* 0x000000ff040c7290 */ /* 0x000fd8000fffe1ff */
.L_x_25:
[----:B------:R-:W2:Y:S04]  /*0d10*/  LDL R5, [UR13+-0x8] ;  /* 0xfffff80dff057983 */ /* 0x000ea80008100800 */
[----:B------:R-:W2:Y:S01]  /*0d20*/  LDL R4, [UR10+-0x8] ;  /* 0xfffff80aff047983 */ /* 0x000ea20008100800 */
[----:B------:R-:W-:Y:S01]  /*0d30*/  BSSY.RECONVERGENT B0, `(.L_x_10) ;  /* 0x0000007000007945 */ /* 0x000fe20003800200 */
[----:B--2---:R-:W-:Y:S01]  /*0d40*/  FADD R5, R5, -R4 ;  /* 0x8000000405057221 */ /* 0x004fe20000000000 */
[----:B------:R-:W-:-:S03]  /*0d50*/  MOV R4, 0xda0 ;  /* 0x00000da000047802 */ /* 0x000fc60000000f00 */
[----:B0-----:R-:W0:Y:S02]  /*0d60*/  F2F.F64.F32 R26, R5 ;  /* 0x00000005001a7310 */ /* 0x001e240000201800 */
[----:B0-----:R-:W-:-:S10]  /*0d70*/  DADD R8, -RZ, |R26| ;  /* 0x00000000ff087229 */ /* 0x001fd4000000051a */
[----:B-1----:R-:W-:-:S07]  /*0d80*/  IMAD.MOV.U32 R6, RZ, RZ, R9 ;  /* 0x000000ffff067224 */ /* 0x002fce00078e0009 */
[----:B------:R-:W-:Y:S05]  /*0d90*/  CALL.REL.NOINC `($_Z29calculate_kernel_update_alphaiiPfS_PiS_S_S0_S0_iibbiiPcff$__internal_accurate_pow) ;  /* 0x0000003000687944 */ /* 0x000fea0003c00000 */
[----:B------:R-:W-:Y:S05]  /*0da0*/  BSYNC.RECONVERGENT B0 ;  /* 0x0000000000007941 */ /* 0x000fea0003800200 */
.L_x_10:
[----:B------:R-:W2:Y:S04]  /*0db0*/  LDL R4, [UR13+-0x4] ;  /* 0xfffffc0dff047983 */ /* 0x000ea80008100800 */
[----:B------:R-:W2:Y:S01]  /*0dc0*/  LDL R9, [UR10+-0x4] ;  /* 0xfffffc0aff097983 */ /* 0x000ea20008100800 */
[----:B------:R-:W-:Y:S01]  /*0dd0*/  DADD R12, R26, 2 ;  /* 0x400000001a0c7429 */ /* 0x000fe20000000000 */
[----:B------:R2:W0:Y:S01]  /*0de0*/  F2F.F64.F32 R10, R7 ;  /* 0x00000007000a7310 */ /* 0x0004220000201800 */
[C---:B------:R-:W-:Y:S01]  /*0df0*/  FSETP.NEU.AND P1, PT, R5.reuse, RZ, PT ;  /* 0x000000ff0500720b */ /* 0x040fe20003f2d000 */
[----:B------:R-:W-:Y:S01]  /*0e00*/  BSSY.RECONVERGENT B0, `(.L_x_11) ;  /* 0x000000f000007945 */ /* 0x000fe20003800200 */
[----:B------:R-:W-:Y:S02]  /*0e10*/  FSETP.NEU.AND P0, PT, R5, 1, PT ;  /* 0x3f8000000500780b */ /* 0x000fe40003f0d000 */
[----:B------:R-:W-:-:S04]  /*0e20*/  FSEL R8, R8, RZ, P1 ;  /* 0x000000ff08087208 */ /* 0x000fc80000800000 */
[----:B------:R-:W-:-:S04]  /*0e30*/  LOP3.LUT R12, R13, 0x7ff00000, RZ, 0xc0, !PT ;  /* 0x7ff000000d0c7812 */ /* 0x000fc800078ec0ff */
[----:B------:R-:W-:Y:S01]  /*0e40*/  ISETP.NE.AND P2, PT, R12, 0x7ff00000, PT ;  /* 0x7ff000000c00780c */ /* 0x000fe20003f45270 */
[----:B--2---:R-:W-:Y:S01]  /*0e50*/  FADD R7, R4, -R9 ;  /* 0x8000000904077221 */ /* 0x004fe20000000000 */
[----:B------:R-:W-:-:S03]  /*0e60*/  FSEL R9, R6, RZ, P1 ;  /* 0x000000ff06097208 */ /* 0x000fc60000800000 */
[----:B------:R1:W2:Y:S08]  /*0e70*/  F2F.F64.F32 R24, R7 ;  /* 0x0000000700187310 */ /* 0x0002b00000201800 */
[----:B0-----:R-:W-:Y:S05]  /*0e80*/  @P2 BRA `(.L_x_12) ;  /* 0x0000000000182947 */ /* 0x001fea0003800000 */
[----:B------:R-:W-:-:S13]  /*0e90*/  FSETP.NAN.AND P1, PT, R5, R5, PT ;  /* 0x000000050500720b */ /* 0x000fda0003f28000 */
[----:B------:R-:W-:Y:S01]  /*0ea0*/  @P1 DADD R8, R26, 2 ;  /* 0x400000001a081429 */ /* 0x000fe20000000000 */
[----:B------:R-:W-:Y:S10]  /*0eb0*/  @P1 BRA `(.L_x_12) ;  /* 0x00000000000c1947 */ /* 0x000ff40003800000 */
[----:B------:R-:W-:-:S14]  /*0ec0*/  DSETP.NEU.AND P1, PT, |R26|, +INF , PT ;  /* 0x7ff000001a00742a */ /* 0x000fdc0003f2d200 */
[----:B------:R-:W-:Y:S01]  /*0ed0*/  @!P1 IMAD.MOV.U32 R8, RZ, RZ, 0x0 ;  /* 0x00000000ff089424 */ /* 0x000fe200078e00ff */
[----:B------:R-:W-:-:S07]  /*0ee0*/  @!P1 MOV R9, 0x7ff00000 ;  /* 0x7ff0000000099802 */ /* 0x000fce0000000f00 */
.L_x_12:
[----:B------:R-:W-:Y:S05]  /*0ef0*/  BSYNC.RECONVERGENT B0 ;  /* 0x0000000000007941 */ /* 0x000fea0003800200 */
.L_x_11:
[----:B------:R-:W-:Y:S01]  /*0f00*/  FSEL R4, R8, RZ, P0 ;  /* 0x000000ff08047208 */ /* 0x000fe20000000000 */
[----:B------:R-:W-:Y:S01]  /*0f10*/  BSSY.RECONVERGENT B0, `(.L_x_13) ;  /* 0x0000008000007945 */ /* 0x000fe20003800200 */
[----:B------:R-:W-:Y:S01]  /*0f20*/  FSEL R5, R9, 1.875, P0 ;  /* 0x3ff0000009057808 */ /* 0x000fe20000000000 */
[----:B--2---:R-:W-:-:S05]  /*0f30*/  DADD R8, -RZ, |R24| ;  /* 0x00000000ff087229 */ /* 0x004fca0000000518 */
[----:B------:R-:W-:Y:S01]  /*0f40*/  DADD R10, R10, R4 ;  /* 0x000000000a0a7229 */ /* 0x000fe20000000004 */
[----:B------:R-:W-:-:S04]  /*0f50*/  MOV R4, 0xf90 ;  /* 0x00000f9000047802 */ /* 0x000fc80000000f00 */
[----:B------:R-:W-:Y:S01]  /*0f60*/  IMAD.MOV.U32 R6, RZ, RZ, R9 ;  /* 0x000000ffff067224 */ /* 0x000fe200078e0009 */
[----:B------:R0:W2:Y:S06]  /*0f70*/  F2F.F32.F64 R5, R10 ;  /* 0x0000000a00057310 */ /* 0x0000ac0000301000 */
[----:B012---:R-:W-:Y:S05]  /*0f80*/  CALL.REL.NOINC `($_Z29calculate_kernel_update_alphaiiPfS_PiS_S_S0_S0_iibbiiPcff$__internal_accurate_pow) ;  /* 0x0000002c00ec7944 */ /* 0x007fea0003c00000 */
[----:B------:R-:W-:Y:S05]  /*0f90*/  BSYNC.RECONVERGENT B0 ;  /* 0x0000000000007941 */ /* 0x000fea0003800200 */
.L_x_13:
[----:B------:R-:W-:Y:S01]  /*0fa0*/  DADD R10, R24, 2 ;  /* 0x40000000180a7429 */ /* 0x000fe20000000000 */
[----:B------:R-:W-:Y:S01]  /*0fb0*/  FSETP.NEU.AND P0, PT, R7, RZ, PT ;  /* 0x000000ff0700720b */ /* 0x000fe20003f0d000 */
[----:B------:R-:W-:Y:S03]  /*0fc0*/  BSSY.RECONVERGENT B0, `(.L_x_14) ;  /* 0x000000e000007945 */ /* 0x000fe60003800200 */
[----:B------:R-:W-:Y:S02]  /*0fd0*/  FSEL R8, R8, RZ, P0 ;  /* 0x000000ff08087208 */ /* 0x000fe40000000000 */
[----:B------:R-:W-:-:S03]  /*0fe0*/  FSEL R9, R6, RZ, P0 ;  /* 0x000000ff06097208 */ /* 0x000fc60000000000 */
[----:B------:R-:W-:-:S04]  /*0ff0*/  LOP3.LUT R10, R11, 0x7ff00000, RZ, 0xc0, !PT ;  /* 0x7ff000000b0a7812 */ /* 0x000fc800078ec0ff */
[----:B------:R-:W-:-:S13]  /*1000*/  ISETP.NE.AND P1, PT, R10, 0x7ff00000, PT ;  /* 0x7ff000000a00780c */ /* 0x000fda0003f25270 */
[----:B------:R-:W-:Y:S05]  /*1010*/  @P1 BRA `(.L_x_15) ;  /* 0x0000000000201947 */ /* 0x000fea0003800000 */
[----:B------:R-:W-:-:S13]  /*1020*/  FSETP.NAN.AND P0, PT, R7, R7, PT ;  /* 0x000000070700720b */ /* 0x000fda0003f08000 */
[----:B------:R-:W-:Y:S05]  /*1030*/  @P0 BRA `(.L_x_16) ;  /* 0x0000000000140947 */ /* 0x000fea0003800000 */
[----:B------:R-:W-:-:S14]  /*1040*/  DSETP.NEU.AND P0, PT, |R24|, +INF , PT ;  /* 0x7ff000001800742a */ /* 0x000fdc0003f0d200 */
[----:B------:R-:W-:Y:S05]  /*1050*/  @P0 BRA `(.L_x_15) ;  /* 0x0000000000100947 */ /* 0x000fea0003800000 */
[----:B------:R-:W-:Y:S01]  /*1060*/  IMAD.MOV.U32 R8, RZ, RZ, 0x0 ;  /* 0x00000000ff087424 */ /* 0x000fe200078e00ff */
[----:B------:R-:W-:Y:S01]  /*1070*/  MOV R9, 0x7ff00000 ;  /* 0x7ff0000000097802 */ /* 0x000fe20000000f00 */
[----:B------:R-:W-:Y:S06]  /*1080*/  BRA `(.L_x_15) ;  /* 0x0000000000047947 */ /* 0x000fec0003800000 */
.L_x_16:
[----:B------:R-:W-:-:S11]  /*1090*/  DADD R8, R24, 2 ;  /* 0x4000000018087429 */ /* 0x000fd60000000000 */
.L_x_15:
[----:B------:R-:W-:Y:S05]  /*10a0*/  BSYNC.RECONVERGENT B0 ;  /* 0x0000000000007941 */ /* 0x000fea0003800200 */
.L_x_14:
[----:B------:R-:W2:Y:S04]  /*10b0*/  LDL R4, [UR13] ;  /* 0x0000000dff047983 */ /* 0x000ea80008100800 */
[----:B------:R-:W2:Y:S01]  /*10c0*/  LDL R13, [UR10] ;  /* 0x0000000aff0d7983 */ /* 0x000ea20008100800 */
[----:B------:R-:W0:Y:S01]  /*10d0*/  F2F.F64.F32 R10, R5 ;  /* 0x00000005000a7310 */ /* 0x000e220000201800 */
[----:B------:R-:W-:Y:S01]  /*10e0*/  FSETP.NEU.AND P0, PT, R7, 1, PT ;  /* 0x3f8000000700780b */ /* 0x000fe20003f0d000 */
[----:B------:R-:W-:Y:S03]  /*10f0*/  BSSY.RECONVERGENT B0, `(.L_x_17) ;  /* 0x000000b000007945 */ /* 0x000fe60003800200 */
[----:B------:R-:W-:-:S02]  /*1100*/  FSEL R6, R8, RZ, P0 ;  /* 0x000000ff08067208 */ /* 0x000fc40000000000 */
[----:B------:R-:W-:-:S06]  /*1110*/  FSEL R7, R9, 1.875, P0 ;  /* 0x3ff0000009077808 */ /* 0x000fcc0000000000 */
[----:B0-----:R-:W-:-:S06]  /*1120*/  DADD R10, R10, R6 ;  /* 0x000000000a0a7229 */ /* 0x001fcc0000000006 */
[----:B------:R-:W-:Y:S01]  /*1130*/  F2F.F32.F64 R7, R10 ;  /* 0x0000000a00077310 */ /* 0x000fe20000301000 */
[----:B--2---:R-:W-:Y:S01]  /*1140*/  FADD R5, R4, -R13 ;  /* 0x8000000d04057221 */ /* 0x004fe20000000000 */
[----:B------:R-:W-:-:S06]  /*1150*/  MOV R4, 0x11a0 ;  /* 0x000011a000047802 */ /* 0x000fcc0000000f00 */
[----:B------:R-:W0:Y:S02]  /*1160*/  F2F.F64.F32 R24, R5 ;  /* 0x0000000500187310 */ /* 0x000e240000201800 */
[----:B0-----:R-:W-:-:S10]  /*1170*/  DADD R8, -RZ, |R24| ;  /* 0x00000000ff087229 */ /* 0x001fd40000000518 */
[----:B------:R-:W-:-:S07]  /*1180*/  IMAD.MOV.U32 R6, RZ, RZ, R9 ;  /* 0x000000ffff067224 */ /* 0x000fce00078e0009 */
[----:B------:R-:W-:Y:S05]  /*1190*/  CALL.REL.NOINC `($_Z29calculate_kernel_update_alphaiiPfS_PiS_S_S0_S0_iibbiiPcff$__internal_accurate_pow) ;  /* 0x0000002c00687944 */ /* 0x000fea0003c00000 */
[----:B------:R-:W-:Y:S05]  /*11a0*/  BSYNC.RECONVERGENT B0 ;  /* 0x0000000000007941 */ /* 0x000fea0003800200 */
.L_x_17:
        /* <DEDUP_REMOVED lines=15> */
.L_x_20:
[----:B------:R-:W-:-:S11]  /*12a0*/  DADD R8, R24, 2 ;  /* 0x4000000018087429 */ /* 0x000fd60000000000 */
.L_x_19:
[----:B------:R-:W-:Y:S05]  /*12b0*/  BSYNC.RECONVERGENT B0 ;  /* 0x0000000000007941 */ /* 0x000fea0003800200 */
.L_x_18:
[----:B------:R-:W2:Y:S04]  /*12c0*/  LDL R4, [UR13+0x4] ;  /* 0x0000040dff047983 */ /* 0x000ea80008100800 */
[----:B------:R-:W2:Y:S01]  /*12d0*/  LDL R13, [UR10+0x4] ;  /* 0x0000040aff0d7983 */ /* 0x000ea20008100800 */
[----:B------:R2:W0:Y:S01]  /*12e0*/  F2F.F64.F32 R10, R7 ;  /* 0x00000007000a7310 */ /* 0x0004220000201800 */
[----:B------:R-:W-:Y:S01]  /*12f0*/  FSETP.NEU.AND P0, PT, R5, 1, PT ;  /* 0x3f8000000500780b */ /* 0x000fe20003f0d000 */
[----:B------:R-:W-:Y:S03]  /*1300*/  BSSY.RECONVERGENT B0, `(.L_x_21) ;  /* 0x000000b000007945 */ /* 0x000fe60003800200 */
[----:B------:R-:W-:Y:S01]  /*1310*/  FSEL R5, R9, 1.875, P0 ;  /* 0x3ff0000009057808 */ /* 0x000fe20000000000 */
[----:B--2---:R-:W-:Y:S01]  /*1320*/  FADD R7, R4, -R13 ;  /* 0x8000000d04077221 */ /* 0x004fe20000000000 */
[----:B------:R-:W-:-:S03]  /*1330*/  FSEL R4, R8, RZ, P0 ;  /* 0x000000ff08047208 */ /* 0x000fc60000000000 */
[----:B------:R-:W1:Y:S03]  /*1340*/  F2F.F64.F32 R24, R7 ;  /* 0x0000000700187310 */ /* 0x000e660000201800 */
[----:B0-----:R-:W-:Y:S01]  /*1350*/  DADD R10, R10, R4 ;  /* 0x000000000a0a7229 */ /* 0x001fe20000000004 */
[----:B------:R-:W-:-:S05]  /*1360*/  MOV R4, 0x13b0 ;  /* 0x000013b000047802 */ /* 0x000fca0000000f00 */
[----:B------:R0:W2:Y:S01]  /*1370*/  F2F.F32.F64 R5, R10 ;  /* 0x0000000a00057310 */ /* 0x0000a20000301000 */
[----:B-1----:R-:W-:-:S10]  /*1380*/  DADD R8, -RZ, |R24| ;  /* 0x00000000ff087229 */ /* 0x002fd40000000518 */
[----:B0-2---:R-:W-:-:S07]  /*1390*/  IMAD.MOV.U32 R6, RZ, RZ, R9 ;  /* 0x000000ffff067224 */ /* 0x005fce00078e0009 */
[----:B------:R-:W-:Y:S05]  /*13a0*/  CALL.REL.NOINC `($_Z29calculate_kernel_update_alphaiiPfS_PiS_S_S0_S0_iibbiiPcff$__internal_accurate_pow) ;  /* 0x0000002800e47944 */ /* 0x000fea0003c00000 */
[----:B------:R-:W-:Y:S05]  /*13b0*/  BSYNC.RECONVERGENT B0 ;  /* 0x0000000000007941 */ /* 0x000fea0003800200 */
.L_x_21:
        /* <DEDUP_REMOVED lines=15> */
.L_x_24:
[----:B------:R-:W-:-:S11]  /*14b0*/  DADD R8, R24, 2 ;  /* 0x4000000018087429 */ /* 0x000fd60000000000 */
.L_x_23:
[----:B------:R-:W-:Y:S05]  /*14c0*/  BSYNC.RECONVERGENT B0 ;  /* 0x0000000000007941 */ /* 0x000fea0003800200 */
.L_x_22:
[----:B------:R-:W0:Y:S01]  /*14d0*/  F2F.F64.F32 R4, R5 ;  /* 0x0000000500047310 */ /* 0x000e220000201800 */
[----:B------:R-:W-:Y:S01]  /*14e0*/  FSETP.NEU.AND P0, PT, R7, 1, PT ;  /* 0x3f8000000700780b */ /* 0x000fe20003f0d000 */
[----:B------:R-:W-:Y:S02]  /*14f0*/  UIADD3 UR12, UPT, UPT, UR12, 0x4, URZ ;  /* 0x000000040c0c7890 */ /* 0x000fe4000fffe0ff */
[----:B------:R-:W-:Y:S01]  /*1500*/  UIADD3 UR13, UPT, UPT, UR13, 0x10, URZ ;  /* 0x000000100d0d7890 */ /* 0x000fe2000fffe0ff */
[----:B------:R-:W-:Y:S01]  /*1510*/  FSEL R6, R8, RZ, P0 ;  /* 0x000000ff08067208 */ /* 0x000fe20000000000 */
[----:B------:R-:W-:Y:S01]  /*1520*/  UISETP.NE.AND UP0, UPT, UR12, URZ, UPT ;  /* 0x000000ff0c00728c */ /* 0x000fe2000bf05270 */
[----:B------:R-:W-:Y:S01]  /*1530*/  FSEL R7, R9, 1.875, P0 ;  /* 0x3ff0000009077808 */ /* 0x000fe20000000000 */
[----:B------:R-:W-:-:S05]  /*1540*/  UIADD3 UR10, UPT, UPT, UR10, 0x10, URZ ;  /* 0x000000100a0a7890 */ /* 0x000fca000fffe0ff */
[----:B0-----:R-:W-:-:S10]  /*1550*/  DADD R6, R4, R6 ;  /* 0x0000000004067229 */ /* 0x001fd40000000006 */
[----:B------:R0:W1:Y:S01]  /*1560*/  F2F.F32.F64 R7, R6 ;  /* 0x0000000600077310 */ /* 0x0000620000301000 */
[----:B------:R-:W-:Y:S05]  /*1570*/  BRA.U UP0, `(.L_x_25) ;  /* 0xfffffff500e47547 */ /* 0x000fea000b83ffff */
.L_x_9:
[----:B------:R-:W-:-:S09]  /*1580*/  UISETP.NE.AND UP0, UPT, UR11, URZ, UPT ;  /* 0x000000ff0b00728c */ /* 0x000fd2000bf05270 */
[----:B------:R-:W-:Y:S05]  /*1590*/  BRA.U !UP0, `(.L_x_8) ;  /* 0x0000000108a47547 */ /* 0x000fea000b800000 */
[----:B------:R-:W-:Y:S02]  /*15a0*/  UIMAD UR10, UR4, 0x4, UR9 ;  /* 0x00000004040a78a4 */ /* 0x000fe4000f8e0209 */
[----:B------:R-:W-:Y:S02]  /*15b0*/  UIMAD UR9, UR4, 0x4, UR5 ;  /* 0x00000004040978a4 */ /* 0x000fe4000f8e0205 */
[----:B------:R-:W-:-:S12]  /*15c0*/  UIADD3 UR4, UPT, UPT, -UR11, URZ, URZ ;  /* 0x000000ff0b047290 */ /* 0x000fd8000fffe1ff */
.L_x_30:
[----:B--2---:R-:W2:Y:S04]  /*15d0*/  LDL R5, [UR9] ;  /* 0x00000009ff057983 */ /* 0x004ea80008100800 */
[----:B------:R-:W2:Y:S01]  /*15e0*/  LDL R4, [UR10] ;  /* 0x0000000aff047983 */ /* 0x000ea20008100800 */
[----:B------:R-:W-:Y:S01]  /*15f0*/  BSSY.RECONVERGENT B0, `(.L_x_26) ;  /* 0x0000007000007945 */ /* 0x000fe20003800200 */
[----:B--2---:R-:W-:Y:S01]  /*1600*/  FADD R5, R5, -R4 ;  /* 0x8000000405057221 */ /* 0x004fe20000000000 */
[----:B------:R-:W-:-:S03]  /*1610*/  MOV R4, 0x1660 ;  /* 0x0000166000047802 */ /* 0x000fc60000000f00 */
[----:B------:R-:W2:Y:S02]  /*1620*/  F2F.F64.F32 R24, R5 ;  /* 0x0000000500187310 */ /* 0x000ea40000201800 */
[----:B--2---:R-:W-:-:S10]  /*1630*/  DADD R8, -RZ, |R24| ;  /* 0x00000000ff087229 */ /* 0x004fd40000000518 */
[----:B0--3--:R-:W-:-:S07]  /*1640*/  IMAD.MOV.U32 R6, RZ, RZ, R9 ;  /* 0x000000ffff067224 */ /* 0x009fce00078e0009 */
[----:B-1----:R-:W-:Y:S05]  /*1650*/  CALL.REL.NOINC `($_Z29calculate_kernel_update_alphaiiPfS_PiS_S_S0_S0_iibbiiPcff$__internal_accurate_pow) ;  /* 0x0000002800387944 */ /* 0x002fea0003c00000 */
[----:B------:R-:W-:Y:S05]  /*1660*/  BSYNC.RECONVERGENT B0 ;  /* 0x0000000000007941 */ /* 0x000fea0003800200 */
.L_x_26:
        /* <DEDUP_REMOVED lines=15> */
.L_x_29:
[----:B------:R-:W-:-:S11]  /*1760*/  DADD R8, R24, 2 ;  /* 0x4000000018087429 */ /* 0x000fd60000000000 */
.L_x_28:
[----:B------:R-:W-:Y:S05]  /*1770*/  BSYNC.RECONVERGENT B0 ;  /* 0x0000000000007941 */ /* 0x000fea0003800200 */
.L_x_27:
        /* <DEDUP_REMOVED lines=8> */
[----:B0-----:R-:W-:-:S06]  /*1800*/  DADD R4, R6, R4 ;  /* 0x0000000006047229 */ /* 0x001fcc0000000004 */
[----:B------:R2:W3:Y:S01]  /*1810*/  F2F.F32.F64 R7, R4 ;  /* 0x0000000400077310 */ /* 0x0004e20000301000 */
[----:B------:R-:W-:Y:S05]  /*1820*/  BRA.U UP0, `(.L_x_30) ;  /* 0xfffffffd00687547 */ /* 0x000fea000b83ffff */
.L_x_8:
[----:B------:R-:W1:Y:S01]  /*1830*/  LDCU UR4, c[0x0][0x3e0] ;  /* 0x00007c00ff0477ac */ /* 0x000e620008000800 */
[----:B--2---:R-:W-:Y:S02]  /*1840*/  IMAD.MOV.U32 R4, RZ, RZ, 0x3bbb989d ;  /* 0x3bbb989dff047424 */ /* 0x004fe400078e00ff */
[----:B------:R-:W-:Y:S02]  /*1850*/  IMAD.MOV.U32 R5, RZ, RZ, 0x437c0000 ;  /* 0x437c0000ff057424 */ /* 0x000fe400078e00ff */
[----:B-1-3--:R-:W-:-:S04]  /*1860*/  FMUL R7, R7, -UR4 ;  /* 0x8000000407077c20 */ /* 0x00afc80008400000 */
[----:B------:R-:W-:-:S04]  /*1870*/  FFMA.SAT R4, R7, R4, 0.5 ;  /* 0x3f00000007047423 */ /* 0x000fc80000002004 */
[----:B------:R-:W-:-:S04]  /*1880*/  FFMA.RM R4, R4, R5, 12582913 ;  /* 0x4b40000104047423 */ /* 0x000fc80000004005 */
[C---:B0-----:R-:W-:Y:S01]  /*1890*/  FADD R6, R4.reuse, -12583039 ;  /* 0xcb40007f04067421 */ /* 0x041fe20000000000 */
[----:B------:R-:W-:-:S03]  /*18a0*/  SHF.L.U32 R4, R4, 0x17, RZ ;  /* 0x0000001704047819 */ /* 0x000fc600000006ff */
[----:B------:R-:W-:-:S04]  /*18b0*/  FFMA R6, R7, 1.4426950216293334961, -R6 ;  /* 0x3fb8aa3b07067823 */ /* 0x000fc80000000806 */
[----:B------:R-:W-:-:S04]  /*18c0*/  FFMA R6, R7, 1.925963033500011079e-08, R6 ;  /* 0x32a5706007067823 */ /* 0x000fc80000000006 */
[----:B------:R-:W0:Y:S02]  /*18d0*/  MUFU.EX2 R5, R6 ;  /* 0x0000000600057308 */ /* 0x000e240000000800 */
[----:B0-----:R-:W-:Y:S01]  /*18e0*/  FMUL R30, R4, R5 ;  /* 0x00000005041e7220 */ /* 0x001fe20000400000 */
[----:B------:R-:W-:Y:S06]  /*18f0*/  BRA `(.L_x_31) ;  /* 0x0000000400587947 */ /* 0x000fec0003800000 */
.L_x_7:
[----:B------:R-:W-:Y:S01]  /*1900*/  IMAD.MOV.U32 R30, RZ, RZ, RZ ;  /* 0x000000ffff1e7224 */ /* 0x000fe200078e00ff */
[----:B------:R-:W-:Y:S06]  /*1910*/  BRA.U !UP0, `(.L_x_31) ;  /* 0x0000000508507547 */ /* 0x000fec000b800000 */
[----:B------:R-:W-:Y:S01]  /*1920*/  UISETP.GE.U32.AND UP0, UPT, UR17, 0x10, UPT ;  /* 0x000000101100788c */ /* 0x000fe2000bf06070 */
[----:B------:R-:W-:Y:S01]  /*1930*/  IMAD.MOV.U32 R30, RZ, RZ, RZ ;  /* 0x000000ffff1e7224 */ /* 0x000fe200078e00ff */
[----:B------:R-:W-:Y:S01]  /*1940*/  ULOP3.LUT UR10, UR17, 0xf, URZ, 0xc0, !UPT ;  /* 0x0000000f110a7892 */ /* 0x000fe2000f8ec0ff */
[----:B------:R-:W-:-:S03]  /*1950*/  UMOV UR4, URZ ;  /* 0x000000ff00047c82 */ /* 0x000fc60008000000 */
[----:B------:R-:W-:-:S03]  /*1960*/  UISETP.NE.AND UP1, UPT, UR10, URZ, UPT ;  /* 0x000000ff0a00728c */ /* 0x000fc6000bf25270 */
[----:B------:R-:W-:Y:S08]  /*1970*/  BRA.U !UP0, `(.L_x_32) ;  /* 0x0000000108887547 */ /* 0x000ff0000b800000 */
[----:B------:R-:W-:Y:S01]  /*1980*/  ULOP3.LUT UR4, UR17, 0x7ffffff0, URZ, 0xc0, !UPT ;  /* 0x7ffffff011047892 */ /* 0x000fe2000f8ec0ff */
[C---:B------:R-:W-:Y:S01]  /*1990*/  IADD3 R28, PT, PT, R1.reuse, 0x20, RZ ;  /* 0x00000020011c7810 */ /* 0x040fe20007ffe0ff */
[----:B------:R-:W-:Y:S02]  /*19a0*/  VIADD R29, R1, 0x420 ;  /* 0x00000420011d7836 */ /* 0x000fe40000000000 */
[----:B------:R-:W-:Y:S01]  /*19b0*/  IMAD.MOV.U32 R30, RZ, RZ, RZ ;  /* 0x000000ffff1e7224 */ /* 0x000fe200078e00ff */
[----:B------:R-:W-:-:S12]  /*19c0*/  UIADD3 UR11, UPT, UPT, -UR4, URZ, URZ ;  /* 0x000000ff040b7290 */ /* 0x000fd8000fffe1ff */
.L_x_33:
[----:B------:R-:W2:Y:S04]  /*19d0*/  LDL.128 R20, [R28+-0x20] ;  /* 0xffffe0001c147983 */ /* 0x000ea80000100c00 */
[----:B------:R-:W2:Y:S04]  /*19e0*/  LDL.128 R24, [R29+-0x20] ;  /* 0xffffe0001d187983 */ /* 0x000ea80000100c00 */
[----:B------:R-:W3:Y:S04]  /*19f0*/  LDL.128 R4, [R28+-0x10] ;  /* 0xfffff0001c047983 */ /* 0x000ee80000100c00 */
[----:B------:R-:W3:Y:S04]  /*1a00*/  LDL.128 R8, [R29+-0x10] ;  /* 0xfffff0001d087983 */ /* 0x000ee80000100c00 */
[----:B------:R-:W4:Y:S04]  /*1a10*/  LDL.128 R12, [R28] ;  /* 0x000000001c0c7983 */ /* 0x000f280000100c00 */
[----:B------:R-:W4:Y:S01]  /*1a20*/  LDL.128 R16, [R29] ;  /* 0x000000001d107983 */ /* 0x000f220000100c00 */
[----:B--2---:R-:W-:-:S04]  /*1a30*/  FFMA R20, R20, R24, R30 ;  /* 0x0000001814147223 */ /* 0x004fc8000000001e */
[----:B------:R-:W-:-:S04]  /*1a40*/  FFMA R21, R21, R25, R20 ;  /* 0x0000001915157223 */ /* 0x000fc80000000014 */
[----:B------:R-:W-:-:S04]  /*1a50*/  FFMA R22, R22, R26, R21 ;  /* 0x0000001a16167223 */ /* 0x000fc80000000015 */
[----:B------:R-:W-:Y:S02]  /*1a60*/  FFMA R23, R23, R27, R22 ;  /* 0x0000001b17177223 */ /* 0x000fe40000000016 */
[----:B------:R-:W2:Y:S02]  /*1a70*/  LDL.128 R24, [R29+0x10] ;  /* 0x000010001d187983 */ /* 0x000ea40000100c00 */
[----:B---3--:R-:W-:Y:S02]  /*1a80*/  FFMA R4, R4, R8, R23 ;  /* 0x0000000804047223 */ /* 0x008fe40000000017 */
[----:B------:R0:W2:Y:S02]  /*1a90*/  LDL.128 R20, [R28+0x10] ;  /* 0x000010001c147983 */ /* 0x0000a40000100c00 */
[----:B------:R-:W-:-:S04]  /*1aa0*/  FFMA R5, R5, R9, R4 ;  /* 0x0000000905057223 */ /* 0x000fc80000000004 */
[----:B------:R-:W-:-:S04]  /*1ab0*/  FFMA R6, R6, R10, R5 ;  /* 0x0000000a06067223 */ /* 0x000fc80000000005 */
[----:B------:R-:W-:-:S04]  /*1ac0*/  FFMA R7, R7, R11, R6 ;  /* 0x0000000b07077223 */ /* 0x000fc80000000006 */
[----:B----4-:R-:W-:-:S04]  /*1ad0*/  FFMA R12, R12, R16, R7 ;  /* 0x000000100c0c7223 */ /* 0x010fc80000000007 */
[----:B------:R-:W-:-:S04]  /*1ae0*/  FFMA R13, R13, R17, R12 ;  /* 0x000000110d0d7223 */ /* 0x000fc8000000000c */
[----:B------:R-:W-:Y:S01]  /*1af0*/  FFMA R14, R14, R18, R13 ;  /* 0x000000120e0e7223 */ /* 0x000fe2000000000d */
[----:B------:R-:W-:-:S03]  /*1b00*/  UIADD3 UR11, UPT, UPT, UR11, 0x10, URZ ;  /* 0x000000100b0b7890 */ /* 0x000fc6000fffe0ff */
[----:B------:R-:W-:Y:S01]  /*1b10*/  FFMA R15, R15, R19, R14 ;  /* 0x000000130f0f7223 */ /* 0x000fe2000000000e */
[----:B------:R-:W-:Y:S01]  /*1b20*/  UISETP.NE.AND UP0, UPT, UR11, URZ, UPT ;  /* 0x000000ff0b00728c */ /* 0x000fe2000bf05270 */
[----:B0-----:R-:W-:Y:S01]  /*1b30*/  IADD3 R28, PT, PT, R28, 0x40, RZ ;  /* 0x000000401c1c7810 */ /* 0x001fe20007ffe0ff */
[----:B------:R-:W-:Y:S02]  /*1b40*/  VIADD R29, R29, 0x40 ;  /* 0x000000401d1d7836 */ /* 0x000fe40000000000 */
[----:B--2---:R-:W-:-:S04]  /*1b50*/  FFMA R20, R20, R24, R15 ;  /* 0x0000001814147223 */ /* 0x004fc8000000000f */
[----:B------:R-:W-:-:S04]  /*1b60*/  FFMA R21, R21, R25, R20 ;  /* 0x0000001915157223 */ /* 0x000fc80000000014 */
[----:B------:R-:W-:-:S04]  /*1b70*/  FFMA R22, R22, R26, R21 ;  /* 0x0000001a16167223 */ /* 0x000fc80000000015 */
[----:B------:R-:W-:Y:S01]  /*1b80*/  FFMA R30, R23, R27, R22 ;  /* 0x0000001b171e7223 */ /* 0x000fe20000000016 */
[----:B------:R-:W-:Y:S06]  /*1b90*/  BRA.U UP0, `(.L_x_33) ;  /* 0xfffffffd008c7547 */ /* 0x000fec000b83ffff */
.L_x_32:
[----:B------:R-:W-:Y:S05]  /*1ba0*/  BRA.U !UP1, `(.L_x_31) ;  /* 0x0000000109ac7547 */ /* 0x000fea000b800000 */
[----:B------:R-:W-:Y:S02]  /*1bb0*/  UISETP.GE.U32.AND UP0, UPT, UR10, 0x8, UPT ;  /* 0x000000080a00788c */ /* 0x000fe4000bf06070 */
[----:B------:R-:W-:-:S04]  /*1bc0*/  ULOP3.LUT UR11, UR17, 0x7, URZ, 0xc0, !UPT ;  /* 0x00000007110b7892 */ /* 0x000fc8000f8ec0ff */
[----:B------:R-:W-:-:S03]  /*1bd0*/  UISETP.NE.AND UP1, UPT, UR11, URZ, UPT ;  /* 0x000000ff0b00728c */ /* 0x000fc6000bf25270 */
[----:B------:R-:W-:Y:S08]  /*1be0*/  BRA.U !UP0, `(.L_x_34) ;  /* 0x0000000108387547 */ /* 0x000ff0000b800000 */
[----:B------:R-:W-:-:S09]  /*1bf0*/  ULEA UR10, UR4, UR5, 0x2 ;  /* 0x00000005040a7291 */ /* 0x000fd2000f8e10ff */
[----:B------:R-:W2:Y:S04]  /*1c00*/  LDL.128 R4, [UR10] ;  /* 0x0000000aff047983 */ /* 0x000ea80008100c00 */
[----:B------:R-:W2:Y:S04]  /*1c10*/  LDL.128 R8, [UR10+0x400] ;  /* 0x0004000aff087983 */ /* 0x000ea80008100c00 */
[----:B------:R-:W3:Y:S04]  /*1c20*/  LDL.128 R12, [UR10+0x10] ;  /* 0x0000100aff0c7983 */ /* 0x000ee80008100c00 */
[----:B------:R-:W3:Y:S01]  /*1c30*/  LDL.128 R16, [UR10+0x410] ;  /* 0x0004100aff107983 */ /* 0x000ee20008100c00 */
[----:B------:R-:W-:Y:S01]  /*1c40*/  UIADD3 UR4, UPT, UPT, UR4, 0x8, URZ ;  /* 0x0000000804047890 */ /* 0x000fe2000fffe0ff */
[----:B--2---:R-:W-:-:S04]  /*1c50*/  FFMA R4, R4, R8, R30 ;  /* 0x0000000804047223 */ /* 0x004fc8000000001e */
[----:B------:R-:W-:-:S04]  /*1c60*/  FFMA R5, R5, R9, R4 ;  /* 0x0000000905057223 */ /* 0x000fc80000000004 */
[----:B------:R-:W-:-:S04]  /*1c70*/  FFMA R6, R6, R10, R5 ;  /* 0x0000000a06067223 */ /* 0x000fc80000000005 */
[----:B------:R-:W-:-:S04]  /*1c80*/  FFMA R7, R7, R11, R6 ;  /* 0x0000000b07077223 */ /* 0x000fc80000000006 */
[----:B---3--:R-:W-:-:S04]  /*1c90*/  FFMA R12, R12, R16, R7 ;  /* 0x000000100c0c7223 */ /* 0x008fc80000000007 */
[----:B------:R-:W-:-:S04]  /*1ca0*/  FFMA R13, R13, R17, R12 ;  /* 0x000000110d0d7223 */ /* 0x000fc8000000000c */
[----:B------:R-:W-:-:S04]  /*1cb0*/  FFMA R14, R14, R18, R13 ;  /* 0x000000120e0e7223 */ /* 0x000fc8000000000d */
[----:B------:R-:W-:-:S07]  /*1cc0*/  FFMA R30, R15, R19, R14 ;  /* 0x000000130f1e7223 */ /* 0x000fce000000000e */
.L_x_34:
[----:B------:R-:W-:Y:S05]  /*1cd0*/  BRA.U !UP1, `(.L_x_31) ;  /* 0x0000000109607547 */ /* 0x000fea000b800000 */
[----:B------:R-:W-:Y:S02]  /*1ce0*/  UISETP.GE.U32.AND UP0, UPT, UR11, 0x4, UPT ;  /* 0x000000040b00788c */ /* 0x000fe4000bf06070 */
[----:B------:R-:W-:-:S04]  /*1cf0*/  ULOP3.LUT UR17, UR17, 0x3, URZ, 0xc0, !UPT ;  /* 0x0000000311117892 */ /* 0x000fc8000f8ec0ff */
[----:B------:R-:W-:-:S03]  /*1d00*/  UISETP.NE.AND UP1, UPT, UR17, URZ, UPT ;  /* 0x000000ff1100728c */ /* 0x000fc6000bf25270 */
[----:B------:R-:W-:Y:S08]  /*1d10*/  BRA.U !UP0, `(.L_x_35) ;  /* 0x0000000108207547 */ /* 0x000ff0000b800000 */
[----:B------:R-:W-:-:S09]  /*1d20*/  ULEA UR10, UR4, UR5, 0x2 ;  /* 0x00000005040a7291 */ /* 0x000fd2000f8e10ff */
[----:B------:R-:W2:Y:S04]  /*1d30*/  LDL.128 R4, [UR10] ;  /* 0x0000000aff047983 */ /* 0x000ea80008100c00 */
[----:B------:R-:W2:Y:S01]  /*1d40*/  LDL.128 R8, [UR10+0x400] ;  /* 0x0004000aff087983 */ /* 0x000ea20008100c00 */
[----:B------:R-:W-:Y:S01]  /*1d50*/  UIADD3 UR4, UPT, UPT, UR4, 0x4, URZ ;  /* 0x0000000404047890 */ /* 0x000fe2000fffe0ff */
[----:B--2---:R-:W-:-:S04]  /*1d60*/  FFMA R4, R4, R8, R30 ;  /* 0x0000000804047223 */ /* 0x004fc8000000001e */
[----:B------:R-:W-:-:S04]  /*1d70*/  FFMA R5, R5, R9, R4 ;  /* 0x0000000905057223 */ /* 0x000fc80000000004 */
[----:B------:R-:W-:-:S04]  /*1d80*/  FFMA R6, R6, R10, R5 ;  /* 0x0000000a06067223 */ /* 0x000fc80000000005 */
[----:B------:R-:W-:-:S07]  /*1d90*/  FFMA R30, R7, R11, R6 ;  /* 0x0000000b071e7223 */ /* 0x000fce0000000006 */
.L_x_35:
[----:B------:R-:W-:Y:S05]  /*1da0*/  BRA.U !UP1, `(.L_x_31) ;  /* 0x00000001092c7547 */ /* 0x000fea000b800000 */
[----:B------:R-:W-:Y:S02]  /*1db0*/  UIMAD UR10, UR4, 0x4, UR9 ;  /* 0x00000004040a78a4 */ /* 0x000fe4000f8e0209 */
[----:B------:R-:W-:Y:S02]  /*1dc0*/  UIMAD UR9, UR4, 0x4, UR5 ;  /* 0x00000004040978a4 */ /* 0x000fe4000f8e0205 */
[----:B------:R-:W-:-:S12]  /*1dd0*/  UIADD3 UR4, UPT, UPT, -UR17, URZ, URZ ;  /* 0x000000ff11047290 */ /* 0x000fd8000fffe1ff */
.L_x_36:
[----:B------:R-:W2:Y:S04]  /*1de0*/  LDL R5, [UR9] ;  /* 0x00000009ff057983 */ /* 0x000ea80008100800 */
[----:B------:R-:W2:Y:S01]  /*1df0*/  LDL R4, [UR10] ;  /* 0x0000000aff047983 */ /* 0x000ea20008100800 */
[----:B------:R-:W-:Y:S02]  /*1e00*/  UIADD3 UR4, UPT, UPT, UR4, 0x1, URZ ;  /* 0x0000000104047890 */ /* 0x000fe4000fffe0ff */
[----:B------:R-:W-:Y:S02]  /*1e10*/  UIADD3 UR9, UPT, UPT, UR9, 0x4, URZ ;  /* 0x0000000409097890 */ /* 0x000fe4000fffe0ff */
[----:B------:R-:W-:Y:S02]  /*1e20*/  UISETP.NE.AND UP0, UPT, UR4, URZ, UPT ;  /* 0x000000ff0400728c */ /* 0x000fe4000bf05270 */
[----:B------:R-:W-:Y:S01]  /*1e30*/  UIADD3 UR10, UPT, UPT, UR10, 0x4, URZ ;  /* 0x000000040a0a7890 */ /* 0x000fe2000fffe0ff */
[----:B--2---:R-:W-:-:S06]  /*1e40*/  FFMA R30, R5, R4, R30 ;  /* 0x00000004051e7223 */ /* 0x004fcc000000001e */
[----:B------:R-:W-:Y:S05]  /*1e50*/  BRA.U UP0, `(.L_x_36) ;  /* 0xfffffffd00e07547 */ /* 0x000fea000b83ffff */
.L_x_31:
[----:B------:R3:W-:Y:S02]  /*1e60*/  STG.E desc[UR18][R2.64], R30 ;  /* 0x0000001e02007986 */ /* 0x0007e4000c101912 */
.L_x_6:
[----:B------:R-:W4:Y:S01]  /*1e70*/  LDCU.S8 UR4, c[0x0][0x3c9] ;  /* 0x00007920ff0477ac */ /* 0x000f220008000200 */
[----:B------:R-:W5:Y:S01]  /*1e80*/  LDC R5, c[0x0][0x3c0] ;  /* 0x0000f000ff057b82 */ /* 0x000f620000000800 */
[----:B------:R-:W5:Y:S07]  /*1e90*/  LDCU UR9, c[0x0][0x3d0] ;  /* 0x00007a00ff0977ac */ /* 0x000f6e0008000800 */
[----:B------:R-:W0:Y:S01]  /*1ea0*/  LDC.64 R28, c[0x0][0x388] ;  /* 0x0000e200ff1c7b82 */ /* 0x000e220000000a00 */
[----:B----4-:R-:W-:Y:S01]  /*1eb0*/  UISETP.NE.AND UP0, UPT, UR4, URZ, UPT ;  /* 0x000000ff0400728c */ /* 0x010fe2000bf05270 */
[----:B-----5:R-:W-:-:S04]  /*1ec0*/  IMAD R5, R5, UR9, R0 ;  /* 0x0000000905057c24 */ /* 0x020fc8000f8e0200 */
[----:B0-----:R-:W-:-:S04]  /*1ed0*/  IMAD.WIDE R28, R5, 0x4, R28 ;  /* 0x00000004051c7825 */ /* 0x001fc800078e021c */
[----:B------:R-:W-:Y:S05]  /*1ee0*/  BRA.U !UP0, `(.L_x_37) ;  /* 0x0000001108cc7547 */ /* 0x000fea000b800000 */
[----:B------:R-:W1:Y:S02]  /*1ef0*/  LDC.64 R4, c[0x0][0x3d8] ;  /* 0x0000f600ff047b82 */ /* 0x000e640000000a00 */
[----:B-1----:R-:W4:Y:S04]  /*1f00*/  LDG.E.U8 R9, desc[UR18][R4.64+0x2] ;  /* 0x0000021204097981 */ /* 0x002f28000c1e1100 */
[----:B------:R-:W5:Y:S04]  /*1f10*/  LDG.E.U8 R8, desc[UR18][R4.64+0x3] ;  /* 0x0000031204087981 */ /* 0x000f68000c1e1100 */
[----:B------:R-:W2:Y:S04]  /*1f20*/  LDG.E.U8 R7, desc[UR18][R4.64+0x1] ;  /* 0x0000011204077981 */ /* 0x000ea8000c1e1100 */
[----:B------:R-:W3:Y:S01]  /*1f30*/  LDG.E.U8 R6, desc[UR18][R4.64] ;  /* 0x0000001204067981 */ /* 0x000ee2000c1e1100 */
[----:B----4-:R-:W-:-:S04]  /*1f40*/  ISETP.NE.AND P0, PT, R9, 0x46, PT ;  /* 0x000000460900780c */ /* 0x010fc80003f05270 */
[----:B-----5:R-:W-:-:S04]  /*1f50*/  ISETP.NE.OR P0, PT, R8, RZ, P0 ;  /* 0x000000ff0800720c */ /* 0x020fc80000705670 */
[----:B--2---:R-:W-:-:S04]  /*1f60*/  ISETP.NE.OR P0, PT, R7, 0x42, P0 ;  /* 0x000000420700780c */ /* 0x004fc80000705670 */
[----:B---3--:R-:W-:-:S13]  /*1f70*/  ISETP.NE.OR P0, PT, R6, 0x52, P0 ;  /* 0x000000520600780c */ /* 0x008fda0000705670 */
[----:B------:R-:W-:Y:S05]  /*1f80*/  @P0 BRA `(.L_x_38) ;  /* 0x0000000c00380947 */ /* 0x000fea0003800000 */
[----:B------:R-:W0:Y:S01]  /*1f90*/  LDCU UR7, c[0x0][0x3c4] ;  /* 0x00007880ff0777ac */ /* 0x000e220008000800 */
[----:B------:R-:W-:Y:S01]  /*1fa0*/  IMAD.MOV.U32 R5, RZ, RZ, RZ ;  /* 0x000000ffff057224 */ /* 0x000fe200078e00ff */
[----:B0-----:R-:W-:-:S09]  /*1fb0*/  UISETP.GE.AND UP0, UPT, UR7, 0x1, UPT ;  /* 0x000000010700788c */ /* 0x001fd2000bf06270 */
[----:B------:R-:W-:Y:S05]  /*1fc0*/  BRA.U !UP0, `(.L_x_39) ;  /* 0x0000000908f47547 */ /* 0x000fea000b800000 */
[----:B------:R-:W-:Y:S01]  /*1fd0*/  UIADD3 UR4, UPT, UPT, UR7, -0x1, URZ ;  /* 0xffffffff07047890 */ /* 0x000fe2000fffe0ff */
[----:B------:R-:W-:Y:S01]  /*1fe0*/  HFMA2 R5, -RZ, RZ, 0, 0 ;  /* 0x00000000ff057431 */ /* 0x000fe200000001ff */
[----:B------:R-:W-:Y:S02]  /*1ff0*/  ULOP3.LUT UR9, UR7, 0x3, URZ, 0xc0, !UPT ;  /* 0x0000000307097892 */ /* 0x000fe4000f8ec0ff */
[----:B------:R-:W-:-:S03]  /*2000*/  UISETP.GE.U32.AND UP0, UPT, UR4, 0x3, UPT ;  /* 0x000000030400788c */ /* 0x000fc6000bf06070 */
[----:B------:R-:W-:-:S06]  /*2010*/  UMOV UR4, URZ ;  /* 0x000000ff00047c82 */ /* 0x000fcc0008000000 */
[----:B------:R-:W-:Y:S05]  /*2020*/  BRA.U !UP0, `(.L_x_40) ;  /* 0x0000000908307547 */ /* 0x000fea000b800000 */
[----:B------:R-:W-:Y:S01]  /*2030*/  ULOP3.LUT UR4, UR7, 0x7ffffffc, URZ, 0xc0, !UPT ;  /* 0x7ffffffc07047892 */ /* 0x000fe2000f8ec0ff */
[----:B------:R-:W-:Y:S01]  /*2040*/  IMAD.MOV.U32 R5, RZ, RZ, RZ ;  /* 0x000000ffff057224 */ /* 0x000fe200078e00ff */
[----:B------:R-:W-:Y:S02]  /*2050*/  UIADD3 UR10, UPT, UPT, UR8, 0x8, URZ ;  /* 0x00000008080a7890 */ /* 0x000fe4000fffe0ff */
[----:B------:R-:W-:Y:S02]  /*2060*/  UIADD3 UR8, UPT, UPT, UR8, 0x808, URZ ;  /* 0x0000080808087890 */ /* 0x000fe4000fffe0ff */
[----:B------:R-:W-:-:S12]  /*2070*/  UIADD3 UR7, UPT, UPT, -UR4, URZ, URZ ;  /* 0x000000ff04077290 */ /* 0x000fd8000fffe1ff */
.L_x_56:
[----:B------:R-:W2:Y:S04]  /*2080*/  LDL R7, [UR10+-0x8] ;  /* 0xfffff80aff077983 */ /* 0x000ea80008100800 */
[----:B0-----:R-:W2:Y:S01]  /*2090*/  LDL R4, [UR8+-0x8] ;  /* 0xfffff808ff047983 */ /* 0x001ea20008100800 */
[----:B------:R-:W-:Y:S01]  /*20a0*/  BSSY.RECONVERGENT B0, `(.L_x_41) ;  /* 0x0000007000007945 */ /* 0x000fe20003800200 */
[----:B--2---:R-:W-:Y:S01]  /*20b0*/  FADD R7, R7, -R4 ;  /* 0x8000000407077221 */ /* 0x004fe20000000000 */
[----:B------:R-:W-:-:S03]  /*20c0*/  MOV R4, 0x2110 ;  /* 0x0000211000047802 */ /* 0x000fc60000000f00 */
[----:B------:R-:W0:Y:S02]  /*20d0*/  F2F.F64.F32 R26, R7 ;  /* 0x00000007001a7310 */ /* 0x000e240000201800 */
[----:B0-----:R-:W-:-:S10]  /*20e0*/  DADD R8, -RZ, |R26| ;  /* 0x00000000ff087229 */ /* 0x001fd4000000051a */
[----:B-1----:R-:W-:-:S07]  /*20f0*/  IMAD.MOV.U32 R6, RZ, RZ, R9 ;  /* 0x000000ffff067224 */ /* 0x002fce00078e0009 */
[----:B------:R-:W-:Y:S05]  /*2100*/  CALL.REL.NOINC `($_Z29calculate_kernel_update_alphaiiPfS_PiS_S_S0_S0_iibbiiPcff$__internal_accurate_pow) ;  /* 0x0000001c008c7944 */ /* 0x000fea0003c00000 */
[----:B------:R-:W-:Y:S05]  /*2110*/  BSYNC.RECONVERGENT B0 ;  /* 0x0000000000007941 */ /* 0x000fea0003800200 */
.L_x_41:
        /* <DEDUP_REMOVED lines=18> */
[----:B------:R-:W-:Y:S01]  /*2240*/  @!P1 MOV R8, 0x0 ;  /* 0x0000000000089802 */ /* 0x000fe20000000f00 */
[----:B------:R-:W-:-:S07]  /*2250*/  @!P1 IMAD.MOV.U32 R9, RZ, RZ, 0x7ff00000 ;  /* 0x7ff00000ff099424 */ /* 0x000fce00078e00ff */
.L_x_43:
[----:B------:R-:W-:Y:S05]  /*2260*/  BSYNC.RECONVERGENT B0 ;  /* 0x0000000000007941 */ /* 0x000fea0003800200 */
.L_x_42:
[----:B------:R-:W-:Y:S01]  /*2270*/  FSEL R6, R8, RZ, P0 ;  /* 0x000000ff08067208 */ /* 0x000fe20000000000 */
[----:B------:R-:W-:Y:S01]  /*2280*/  BSSY.RECONVERGENT B0, `(.L_x_44) ;  /* 0x0000008000007945 */ /* 0x000fe20003800200 */
[----:B------:R-:W-:Y:S01]  /*2290*/  FSEL R7, R9, 1.875, P0 ;  /* 0x3ff0000009077808 */ /* 0x000fe20000000000 */
[----:B--2---:R-:W-:Y:S01]  /*22a0*/  DADD R8, -RZ, |R24| ;  /* 0x00000000ff087229 */ /* 0x004fe20000000518 */
[----:B------:R-:W-:-:S04]  /*22b0*/  MOV R4, 0x2300 ;  /* 0x0000230000047802 */ /* 0x000fc80000000f00 */
[----:B------:R-:W-:-:S05]  /*22c0*/  DADD R10, R10, R6 ;  /* 0x000000000a0a7229 */ /* 0x000fca0000000006 */
[----:B------:R-:W-:Y:S01]  /*22d0*/  IMAD.MOV.U32 R6, RZ, RZ, R9 ;  /* 0x000000ffff067224 */ /* 0x000fe200078e0009 */
[----:B------:R0:W2:Y:S06]  /*22e0*/  F2F.F32.F64 R7, R10 ;  /* 0x0000000a00077310 */ /* 0x0000ac0000301000 */
[----:B012---:R-:W-:Y:S05]  /*22f0*/  CALL.REL.NOINC `($_Z29calculate_kernel_update_alphaiiPfS_PiS_S_S0_S0_iibbiiPcff$__internal_accurate_pow) ;  /* 0x0000001c00107944 */ /* 0x007fea0003c00000 */
[----:B------:R-:W-:Y:S05]  /*2300*/  BSYNC.RECONVERGENT B0 ;  /* 0x0000000000007941 */ /* 0x000fea0003800200 */
.L_x_44:
        /* <DEDUP_REMOVED lines=12> */
[----:B------:R-:W-:Y:S01]  /*23d0*/  MOV R8, 0x0 ;  /* 0x0000000000087802 */ /* 0x000fe20000000f00 */
[----:B------:R-:W-:Y:S01]  /*23e0*/  IMAD.MOV.U32 R9, RZ, RZ, 0x7ff00000 ;  /* 0x7ff00000ff097424 */ /* 0x000fe200078e00ff */
[----:B------:R-:W-:Y:S06]  /*23f0*/  BRA `(.L_x_46) ;  /* 0x0000000000047947 */ /* 0x000fec0003800000 */
.L_x_47:
[----:B------:R-:W-:-:S11]  /*2400*/  DADD R8, R24, 2 ;  /* 0x4000000018087429 */ /* 0x000fd60000000000 */
.L_x_46:
[----:B------:R-:W-:Y:S05]  /*2410*/  BSYNC.RECONVERGENT B0 ;  /* 0x0000000000007941 */ /* 0x000fea0003800200 */
.L_x_45:
[----:B------:R-:W2:Y:S04]  /*2420*/  LDL R4, [UR10] ;  /* 0x0000000aff047983 */ /* 0x000ea80008100800 */
[----:B------:R-:W2:Y:S01]  /*2430*/  LDL R13, [UR8] ;  /* 0x00000008ff0d7983 */ /* 0x000ea20008100800 */
        /* <DEDUP_REMOVED lines=14> */
.L_x_48:
        /* <DEDUP_REMOVED lines=15> */
.L_x_51:
[----:B------:R-:W-:-:S11]  /*2610*/  DADD R8, R24, 2 ;  /* 0x4000000018087429 */ /* 0x000fd60000000000 */
.L_x_50:
[----:B------:R-:W-:Y:S05]  /*2620*/  BSYNC.RECONVERGENT B0 ;  /* 0x0000000000007941 */ /* 0x000fea0003800200 */
.L_x_49:
[----:B------:R-:W2:Y:S04]  /*2630*/  LDL R4, [UR10+0x4] ;  /* 0x0000040aff047983 */ /* 0x000ea80008100800 */
[----:B------:R-:W2:Y:S01]  /*2640*/  LDL R13, [UR8+0x4] ;  /* 0x00000408ff0d7983 */ /* 0x000ea20008100800 */
        /* <DEDUP_REMOVED lines=14> */
.L_x_52:
        /* <DEDUP_REMOVED lines=15> */
.L_x_55:
[----:B------:R-:W-:-:S11]  /*2820*/  DADD R8, R24, 2 ;  /* 0x4000000018087429 */ /* 0x000fd60000000000 */
.L_x_54:
[----:B------:R-:W-:Y:S05]  /*2830*/  BSYNC.RECONVERGENT B0 ;  /* 0x0000000000007941 */ /* 0x000fea0003800200 */
.L_x_53:
        /* <DEDUP_REMOVED lines=11> */
.L_x_40:
[----:B------:R-:W-:-:S09]  /*28f0*/  UISETP.NE.AND UP0, UPT, UR9, URZ, UPT ;  /* 0x000000ff0900728c */ /* 0x000fd2000bf05270 */
[----:B------:R-:W-:Y:S05]  /*2900*/  BRA.U !UP0, `(.L_x_39) ;  /* 0x0000000108a47547 */ /* 0x000fea000b800000 */
[----:B------:R-:W-:Y:S02]  /*2910*/  UIMAD UR6, UR4, 0x4, UR6 ;  /* 0x00000004040678a4 */ /* 0x000fe4000f8e0206 */
[----:B------:R-:W-:Y:S02]  /*2920*/  UIMAD UR5, UR4, 0x4, UR5 ;  /* 0x00000004040578a4 */ /* 0x000fe4000f8e0205 */
[----:B------:R-:W-:-:S12]  /*2930*/  UIADD3 UR4, UPT, UPT, -UR9, URZ, URZ ;  /* 0x000000ff09047290 */ /* 0x000fd8000fffe1ff */
.L_x_61:
[----:B--2---:R-:W2:Y:S04]  /*2940*/  LDL R7, [UR5] ;  /* 0x00000005ff077983 */ /* 0x004ea80008100800 */
[----:B0-----:R-:W2:Y:S01]  /*2950*/  LDL R4, [UR6] ;  /* 0x00000006ff047983 */ /* 0x001ea20008100800 */
[----:B------:R-:W-:Y:S01]  /*2960*/  BSSY.RECONVERGENT B0, `(.L_x_57) ;  /* 0x0000007000007945 */ /* 0x000fe20003800200 */
[----:B--2---:R-:W-:Y:S01]  /*2970*/  FADD R7, R7, -R4 ;  /* 0x8000000407077221 */ /* 0x004fe20000000000 */
[----:B------:R-:W-:-:S03]  /*2980*/  MOV R4, 0x29d0 ;  /* 0x000029d000047802 */ /* 0x000fc60000000f00 */
[----:B------:R-:W0:Y:S02]  /*2990*/  F2F.F64.F32 R24, R7 ;  /* 0x0000000700187310 */ /* 0x000e240000201800 */
[----:B0-----:R-:W-:-:S10]  /*29a0*/  DADD R8, -RZ, |R24| ;  /* 0x00000000ff087229 */ /* 0x001fd40000000518 */
[----:B---3--:R-:W-:-:S07]  /*29b0*/  IMAD.MOV.U32 R6, RZ, RZ, R9 ;  /* 0x000000ffff067224 */ /* 0x008fce00078e0009 */
[----:B-1----:R-:W-:Y:S05]  /*29c0*/  CALL.REL.NOINC `($_Z29calculate_kernel_update_alphaiiPfS_PiS_S_S0_S0_iibbiiPcff$__internal_accurate_pow) ;  /* 0x00000014005c7944 */ /* 0x002fea0003c00000 */
[----:B------:R-:W-:Y:S05]  /*29d0*/  BSYNC.RECONVERGENT B0 ;  /* 0x0000000000007941 */ /* 0x000fea0003800200 */
.L_x_57:
        /* <DEDUP_REMOVED lines=15> */
.L_x_60:
[----:B------:R-:W-:-:S11]  /*2ad0*/  DADD R8, R24, 2 ;  /* 0x4000000018087429 */ /* 0x000fd60000000000 */
.L_x_59:
[----:B------:R-:W-:Y:S05]  /*2ae0*/  BSYNC.RECONVERGENT B0 ;  /* 0x0000000000007941 */ /* 0x000fea0003800200 */
.L_x_58:
        /* <DEDUP_REMOVED lines=11> */
.L_x_39:
[----:B------:R-:W1:Y:S01]  /*2ba0*/  LDCU UR4, c[0x0][0x3e0] ;  /* 0x00007c00ff0477ac */ /* 0x000e620008000800 */
[----:B0-----:R-:W-:Y:S01]  /*2bb0*/  IMAD.MOV.U32 R4, RZ, RZ, 0x3bbb989d ;  /* 0x3bbb989dff047424 */ /* 0x001fe200078e00ff */
[----:B--2---:R-:W-:Y:S01]  /*2bc0*/  MOV R7, 0x437c0000 ;  /* 0x437c000000077802 */ /* 0x004fe20000000f00 */
[----:B-1-3--:R-:W-:-:S04]  /*2bd0*/  FMUL R5, R5, -UR4 ;  /* 0x8000000405057c20 */ /* 0x00afc80008400000 */
[----:B------:R-:W-:-:S04]  /*2be0*/  FFMA.SAT R4, R5, R4, 0.5 ;  /* 0x3f00000005047423 */ /* 0x000fc80000002004 */
[----:B------:R-:W-:-:S04]  /*2bf0*/  FFMA.RM R4, R4, R7, 12582913 ;  /* 0x4b40000104047423 */ /* 0x000fc80000004007 */
[C---:B------:R-:W-:Y:S01]  /*2c00*/  FADD R6, R4.reuse, -12583039 ;  /* 0xcb40007f04067421 */ /* 0x040fe20000000000 */
[----:B------:R-:W-:-:S03]  /*2c10*/  IMAD.SHL.U32 R4, R4, 0x800000, RZ ;  /* 0x0080000004047824 */ /* 0x000fc600078e00ff */
[----:B------:R-:W-:-:S04]  /*2c20*/  FFMA R6, R5, 1.4426950216293334961, -R6 ;  /* 0x3fb8aa3b05067823 */ /* 0x000fc80000000806 */
[----:B------:R-:W-:-:S04]  /*2c30*/  FFMA R6, R5, 1.925963033500011079e-08, R6 ;  /* 0x32a5706005067823 */ /* 0x000fc80000000006 */
[----:B------:R-:W0:Y:S02]  /*2c40*/  MUFU.EX2 R23, R6 ;  /* 0x0000000600177308 */ /* 0x000e240000000800 */
[----:B0-----:R-:W-:Y:S01]  /*2c50*/  FMUL R23, R4, R23 ;  /* 0x0000001704177220 */ /* 0x001fe20000400000 */
[----:B------:R-:W-:Y:S06]  /*2c60*/  BRA `(.L_x_62) ;  /* 0x0000000400687947 */ /* 0x000fec0003800000 */
.L_x_38:
[----:B------:R-:W0:Y:S01]  /*2c70*/  LDCU UR8, c[0x0][0x3c4] ;  /* 0x00007880ff0877ac */ /* 0x000e220008000800 */
[----:B------:R-:W-:Y:S01]  /*2c80*/  IMAD.MOV.U32 R23, RZ, RZ, RZ ;  /* 0x000000ffff177224 */ /* 0x000fe200078e00ff */
[----:B0-----:R-:W-:-:S09]  /*2c90*/  UISETP.GE.AND UP0, UPT, UR8, 0x1, UPT ;  /* 0x000000010800788c */ /* 0x001fd2000bf06270 */
[----:B------:R-:W-:Y:S05]  /*2ca0*/  BRA.U !UP0, `(.L_x_62) ;  /* 0x0000000508587547 */ /* 0x000fea000b800000 */
[----:B------:R-:W-:Y:S01]  /*2cb0*/  UISETP.GE.U32.AND UP0, UPT, UR8, 0x10, UPT ;  /* 0x000000100800788c */ /* 0x000fe2000bf06070 */
[----:B------:R-:W-:Y:S01]  /*2cc0*/  HFMA2 R23, -RZ, RZ, 0, 0 ;  /* 0x00000000ff177431 */ /* 0x000fe200000001ff */
[----:B------:R-:W-:Y:S01]  /*2cd0*/  ULOP3.LUT UR10, UR8, 0xf, URZ, 0xc0, !UPT ;  /* 0x0000000f080a7892 */ /* 0x000fe2000f8ec0ff */
[----:B------:R-:W-:-:S03]  /*2ce0*/  UMOV UR4, URZ ;  /* 0x000000ff00047c82 */ /* 0x000fc60008000000 */
[----:B------:R-:W-:-:S03]  /*2cf0*/  UISETP.NE.AND UP1, UPT, UR10, URZ, UPT ;  /* 0x000000ff0a00728c */ /* 0x000fc6000bf25270 */
[----:B------:R-:W-:Y:S08]  /*2d00*/  BRA.U !UP0, `(.L_x_63) ;  /* 0x0000000108887547 */ /* 0x000ff0000b800000 */
[----:B------:R-:W-:Y:S01]  /*2d10*/  ULOP3.LUT UR4, UR8, 0x7ffffff0, URZ, 0xc0, !UPT ;  /* 0x7ffffff008047892 */ /* 0x000fe2000f8ec0ff */
[C---:B------:R-:W-:Y:S01]  /*2d20*/  VIADD R30, R1.reuse, 0x20 ;  /* 0x00000020011e7836 */ /* 0x040fe20000000000 */
[----:B------:R-:W-:Y:S01]  /*2d30*/  MOV R23, RZ ;  /* 0x000000ff00177202 */ /* 0x000fe20000000f00 */
[----:B------:R-:W-:Y:S01]  /*2d40*/  VIADD R31, R1, 0x820 ;  /* 0x00000820011f7836 */ /* 0x000fe20000000000 */
[----:B------:R-:W-:-:S12]  /*2d50*/  UIADD3 UR9, UPT, UPT, -UR4, URZ, URZ ;  /* 0x000000ff04097290 */ /* 0x000fd8000fffe1ff */
.L_x_64:
[----:B------:R-:W2:Y:S04]  /*2d60*/  LDL.128 R12, [R30+-0x20] ;  /* 0xffffe0001e0c7983 */ /* 0x000ea80000100c00 */
[----:B------:R-:W2:Y:S04]  /*2d70*/  LDL.128 R16, [R31+-0x20] ;  /* 0xffffe0001f107983 */ /* 0x000ea80000100c00 */
[----:B------:R-:W3:Y:S04]  /*2d80*/  LDL.128 R4, [R30+-0x10] ;  /* 0xfffff0001e047983 */ /* 0x000ee80000100c00 */
[----:B------:R-:W3:Y:S04]  /*2d90*/  LDL.128 R8, [R31+-0x10] ;  /* 0xfffff0001f087983 */ /* 0x000ee80000100c00 */
[----:B------:R-:W4:Y:S01]  /*2da0*/  LDL.128 R24, [R31+0x10] ;  /* 0x000010001f187983 */ /* 0x000f220000100c00 */
[----:B--2---:R-:W-:-:S04]  /*2db0*/  FFMA R12, R12, R16, R23 ;  /* 0x000000100c0c7223 */ /* 0x004fc80000000017 */
[----:B------:R-:W-:-:S04]  /*2dc0*/  FFMA R13, R13, R17, R12 ;  /* 0x000000110d0d7223 */ /* 0x000fc8000000000c */
[----:B------:R-:W-:-:S04]  /*2dd0*/  FFMA R14, R14, R18, R13 ;  /* 0x000000120e0e7223 */ /* 0x000fc8000000000d */
[----:B------:R-:W-:Y:S02]  /*2de0*/  FFMA R21, R15, R19, R14 ;  /* 0x000000130f157223 */ /* 0x000fe4000000000e */
[----:B------:R-:W2:Y:S04]  /*2df0*/  LDL.128 R12, [R30] ;  /* 0x000000001e0c7983 */ /* 0x000ea80000100c00 */
[----:B------:R-:W2:Y:S01]  /*2e00*/  LDL.128 R16, [R31] ;  /* 0x000000001f107983 */ /* 0x000ea20000100c00 */
[----:B---3--:R-:W-:-:S03]  /*2e10*/  FFMA R4, R4, R8, R21 ;  /* 0x0000000804047223 */ /* 0x008fc60000000015 */
[----:B------:R0:W4:Y:S01]  /*2e20*/  LDL.128 R20, [R30+0x10] ;  /* 0x000010001e147983 */ /* 0x0001220000100c00 */
[----:B------:R-:W-:-:S04]  /*2e30*/  FFMA R5, R5, R9, R4 ;  /* 0x0000000905057223 */ /* 0x000fc80000000004 */
[----:B------:R-:W-:-:S04]  /*2e40*/  FFMA R6, R6, R10, R5 ;  /* 0x0000000a06067223 */ /* 0x000fc80000000005 */
[----:B------:R-:W-:Y:S01]  /*2e50*/  FFMA R7, R7, R11, R6 ;  /* 0x0000000b07077223 */ /* 0x000fe20000000006 */
[----:B------:R-:W-:-:S04]  /*2e60*/  UIADD3 UR9, UPT, UPT, UR9, 0x10, URZ ;  /* 0x0000001009097890 */ /* 0x000fc8000fffe0ff */
[----:B------:R-:W-:Y:S01]  /*2e70*/  UISETP.NE.AND UP0, UPT, UR9, URZ, UPT ;  /* 0x000000ff0900728c */ /* 0x000fe2000bf05270 */
[----:B0-----:R-:W-:Y:S02]  /*2e80*/  VIADD R30, R30, 0x40 ;  /* 0x000000401e1e7836 */ /* 0x001fe40000000000 */
[----:B------:R-:W-:Y:S02]  /*2e90*/  VIADD R31, R31, 0x40 ;  /* 0x000000401f1f7836 */ /* 0x000fe40000000000 */
[----:B--2---:R-:W-:-:S04]  /*2ea0*/  FFMA R12, R12, R16, R7 ;  /* 0x000000100c0c7223 */ /* 0x004fc80000000007 */
[----:B------:R-:W-:-:S04]  /*2eb0*/  FFMA R13, R13, R17, R12 ;  /* 0x000000110d0d7223 */ /* 0x000fc8000000000c */
[----:B------:R-:W-:-:S04]  /*2ec0*/  FFMA R14, R14, R18, R13 ;  /* 0x000000120e0e7223 */ /* 0x000fc8000000000d */
[----:B------:R-:W-:-:S04]  /*2ed0*/  FFMA R15, R15, R19, R14 ;  /* 0x000000130f0f7223 */ /* 0x000fc8000000000e */
[----:B----4-:R-:W-:-:S04]  /*2ee0*/  FFMA R20, R20, R24, R15 ;  /* 0x0000001814147223 */ /* 0x010fc8000000000f */
[----:B------:R-:W-:-:S04]  /*2ef0*/  FFMA R21, R21, R25, R20 ;  /* 0x0000001915157223 */ /* 0x000fc80000000014 */
[----:B------:R-:W-:-:S04]  /*2f00*/  FFMA R22, R22, R26, R21 ;  /* 0x0000001a16167223 */ /* 0x000fc80000000015 */
[----:B------:R-:W-:Y:S01]  /*2f10*/  FFMA R23, R23, R27, R22 ;  /* 0x0000001b17177223 */ /* 0x000fe20000000016 */
[----:B------:R-:W-:Y:S06]  /*2f20*/  BRA.U UP0, `(.L_x_64) ;  /* 0xfffffffd008c7547 */ /* 0x000fec000b83ffff */
.L_x_63:
        /* <DEDUP_REMOVED lines=11> */
[----:B------:R-:W-:Y:S01]  /*2fe0*/  UMOV UR5, UR7 ;  /* 0x0000000700057c82 */ /* 0x000fe20008000000 */
        /* <DEDUP_REMOVED lines=8> */
.L_x_65:
        /* <DEDUP_REMOVED lines=9> */
[----:B------:R-:W-:Y:S01]  /*3100*/  UMOV UR5, UR7 ;  /* 0x0000000700057c82 */ /* 0x000fe20008000000 */
[----:B--2---:R-:W-:-:S04]  /*3110*/  FFMA R4, R4, R8, R23 ;  /* 0x0000000804047223 */ /* 0x004fc80000000017 */
[----:B------:R-:W-:-:S04]  /*3120*/  FFMA R5, R5, R9, R4 ;  /* 0x0000000905057223 */ /* 0x000fc80000000004 */
[----:B------:R-:W-:-:S04]  /*3130*/  FFMA R6, R6, R10, R5 ;  /* 0x0000000a06067223 */ /* 0x000fc80000000005 */
[----:B------:R-:W-:-:S07]  /*3140*/  FFMA R23, R7, R11, R6 ;  /* 0x0000000b07177223 */ /* 0x000fce0000000006 */
.L_x_66:
[----:B------:R-:W-:Y:S05]  /*3150*/  BRA.U !UP1, `(.L_x_62) ;  /* 0x00000001092c7547 */ /* 0x000fea000b800000 */
[----:B------:R-:W-:Y:S02]  /*3160*/  UIMAD UR6, UR4, 0x4, UR6 ;  /* 0x00000004040678a4 */ /* 0x000fe4000f8e0206 */
[----:B------:R-:W-:Y:S02]  /*3170*/  UIMAD UR5, UR4, 0x4, UR5 ;  /* 0x00000004040578a4 */ /* 0x000fe4000f8e0205 */
[----:B------:R-:W-:-:S12]  /*3180*/  UIADD3 UR4, UPT, UPT, -UR8, URZ, URZ ;  /* 0x000000ff08047290 */ /* 0x000fd8000fffe1ff */
.L_x_67:
        /* <DEDUP_REMOVED lines=8> */
.L_x_62:
[----:B------:R0:W-:Y:S02]  /*3210*/  STG.E desc[UR18][R28.64], R23 ;  /* 0x000000171c007986 */ /* 0x0001e4000c101912 */
.L_x_37:
[----:B------:R-:W4:Y:S08]  /*3220*/  LDC R20, c[0x0][0x3cc] ;  /* 0x0000f300ff147b82 */ /* 0x000f300000000800 */
[----:B------:R-:W4:Y:S08]  /*3230*/  LDC.64 R6, c[0x0][0x3a8] ;  /* 0x0000ea00ff067b82 */ /* 0x000f300000000a00 */
[----:B------:R-:W3:Y:S08]  /*3240*/  LDC R21, c[0x0][0x3d0] ;  /* 0x0000f400ff157b82 */ /* 0x000ef00000000800 */
[----:B-1----:R-:W1:Y:S01]  /*3250*/  LDC.64 R10, c[0x0][0x398] ;  /* 0x0000e600ff0a7b82 */ /* 0x002e620000000a00 */
[----:B----4-:R-:W-:-:S05]  /*3260*/  IMAD.WIDE R8, R20, 0x4, R6 ;  /* 0x0000000414087825 */ /* 0x010fca00078e0206 */
[----:B--2---:R-:W2:Y:S01]  /*3270*/  LDG.E R19, desc[UR18][R8.64] ;  /* 0x0000001208137981 */ /* 0x004ea2000c1e1900 */
[----:B---3--:R-:W-:-:S05]  /*3280*/  IMAD.WIDE R6, R21, 0x4, R6 ;  /* 0x0000000415067825 */ /* 0x008fca00078e0206 */
[----:B------:R-:W3:Y:S01]  /*3290*/  LDG.E R18, desc[UR18][R6.64] ;  /* 0x0000001206127981 */ /* 0x000ee2000c1e1900 */
[----:B-1----:R-:W-:-:S04]  /*32a0*/  IMAD.WIDE R4, R21, 0x4, R10 ;  /* 0x0000000415047825 */ /* 0x002fc800078e020a */
[----:B------:R-:W-:Y:S01]  /*32b0*/  IMAD.WIDE R10, R20, 0x4, R10 ;  /* 0x00000004140a7825 */ /* 0x000fe200078e020a */
[----:B------:R1:W5:Y:S04]  /*32c0*/  LDG.E R17, desc[UR18][R4.64] ;  /* 0x0000001204117981 */ /* 0x000368000c1e1900 */
[----:B------:R1:W5:Y:S01]  /*32d0*/  LDG.E R16, desc[UR18][R10.64] ;  /* 0x000000120a107981 */ /* 0x000362000c1e1900 */
[----:B------:R-:W-:Y:S01]  /*32e0*/  ISETP.NE.AND P0, PT, R0, R21, PT ;  /* 0x000000150000720c */ /* 0x000fe20003f05270 */
[----:B------:R-:W-:Y:S01]  /*32f0*/  BSSY.RECONVERGENT B0, `(.L_x_68) ;  /* 0x000002d000007945 */ /* 0x000fe20003800200 */
[----:B--2---:R-:W-:Y:S01]  /*3300*/  MOV R12, R19 ;  /* 0x00000013000c7202 */ /* 0x004fe20000000f00 */
[----:B---3--:R-:W-:-:S10]  /*3310*/  IMAD.MOV.U32 R13, RZ, RZ, R18 ;  /* 0x000000ffff0d7224 */ /* 0x008fd400078e0012 */
[----:B-1----:R-:W-:Y:S05]  /*3320*/  @P0 BRA `(.L_x_69) ;  /* 0x0000000000a40947 */ /* 0x002fea0003800000 */
[----:B0-----:R-:W0:Y:S08]  /*3330*/  LDC R23, c[0x0][0x3c0] ;  /* 0x0000f000ff177b82 */ /* 0x001e300000000800 */
[----:B------:R-:W1:Y:S08]  /*3340*/  LDC.64 R14, c[0x0][0x388] ;  /* 0x0000e200ff0e7b82 */ /* 0x000e700000000a00 */
[----:B------:R-:W2:Y:S01]  /*3350*/  LDC.64 R4, c[0x0][0x3a0] ;  /* 0x0000e800ff047b82 */ /* 0x000ea20000000a00 */
[----:B0-----:R-:W-:-:S02]  /*3360*/  IMAD R11, R23, R20, R20 ;  /* 0x00000014170b7224 */ /* 0x001fc400078e0214 */
[C-C-:B------:R-:W-:Y:S02]  /*3370*/  IMAD R13, R23.reuse, R21, R21.reuse ;  /* 0x00000015170d7224 */ /* 0x140fe400078e0215 */
[----:B------:R-:W-:Y:S02]  /*3380*/  IMAD R23, R23, R20, R21 ;  /* 0x0000001417177224 */ /* 0x000fe400078e0215 */
[----:B-1----:R-:W-:-:S04]  /*3390*/  IMAD.WIDE R10, R11, 0x4, R14 ;  /* 0x000000040b0a7825 */ /* 0x002fc800078e020e */
[--C-:B------:R-:W-:Y:S02]  /*33a0*/  IMAD.WIDE R12, R13, 0x4, R14.reuse ;  /* 0x000000040d0c7825 */ /* 0x100fe400078e020e */
[----:B------:R-:W3:Y:S02]  /*33b0*/  LDG.E R10, desc[UR18][R10.64] ;  /* 0x000000120a0a7981 */ /* 0x000ee4000c1e1900 */
[----:B------:R-:W-:Y:S02]  /*33c0*/  IMAD.WIDE R14, R23, 0x4, R14 ;  /* 0x00000004170e7825 */ /* 0x000fe400078e020e */
[----:B------:R-:W3:Y:S04]  /*33d0*/  LDG.E R13, desc[UR18][R12.64] ;  /* 0x000000120c0d7981 */ /* 0x000ee8000c1e1900 */
[----:B------:R-:W4:Y:S01]  /*33e0*/  LDG.E R14, desc[UR18][R14.64] ;  /* 0x000000120e0e7981 */ /* 0x000f22000c1e1900 */
[----:B--2---:R-:W-:-:S04]  /*33f0*/  IMAD.WIDE R22, R20, 0x4, R4 ;  /* 0x0000000414167825 */ /* 0x004fc800078e0204 */
[----:B------:R-:W-:Y:S02]  /*3400*/  IMAD.WIDE R20, R21, 0x4, R4 ;  /* 0x0000000415147825 */ /* 0x000fe400078e0204 */
[----:B------:R-:W2:Y:S04]  /*3410*/  LDG.E R22, desc[UR18][R22.64] ;  /* 0x0000001216167981 */ /* 0x000ea8000c1e1900 */
[----:B------:R-:W2:Y:S01]  /*3420*/  LDG.E R21, desc[UR18][R20.64] ;  /* 0x0000001214157981 */ /* 0x000ea2000c1e1900 */
[----:B---3--:R-:W-:Y:S01]  /*3430*/  FADD R5, R10, R13 ;  /* 0x0000000d0a057221 */ /* 0x008fe20000000000 */
[----:B----4-:R-:W-:-:S04]  /*3440*/  FADD R4, R14, R14 ;  /* 0x0000000e0e047221 */ /* 0x010fc80000000000 */
[----:B------:R-:W-:-:S04]  /*3450*/  FADD R5, R5, -R4 ;  /* 0x8000000405057221 */ /* 0x000fc80000000000 */
[----:B------:R-:W0:Y:S01]  /*3460*/  MUFU.RCP R24, R5 ;  /* 0x0000000500187308 */ /* 0x000e220000001000 */
[----:B-----5:R-:W-:Y:S01]  /*3470*/  I2FP.F32.S32 R4, R17 ;  /* 0x0000001100047245 */ /* 0x020fe20000201400 */
[----:B--2---:R-:W-:-:S04]  /*3480*/  FADD R11, R22, -R21 ;  /* 0x80000015160b7221 */ /* 0x004fc80000000000 */
[----:B------:R-:W-:-:S04]  /*3490*/  FMUL R4, R4, R11 ;  /* 0x0000000b04047220 */ /* 0x000fc80000400000 */
[----:B------:R-:W1:Y:S01]  /*34a0*/  FCHK P0, R4, R5 ;  /* 0x0000000504007302 */ /* 0x000e620000000000 */
[----:B0-----:R-:W-:-:S04]  /*34b0*/  FFMA R13, -R5, R24, 1 ;  /* 0x3f800000050d7423 */ /* 0x001fc80000000118 */
[----:B------:R-:W-:-:S04]  /*34c0*/  FFMA R13, R24, R13, R24 ;  /* 0x0000000d180d7223 */ /* 0x000fc80000000018 */
[----:B------:R-:W-:-:S04]  /*34d0*/  FFMA R12, R4, R13, RZ ;  /* 0x0000000d040c7223 */ /* 0x000fc800000000ff */
[----:B------:R-:W-:Y:S01]  /*34e0*/  FFMA R11, -R5, R12, R4 ;  /* 0x0000000c050b7223 */ /* 0x000fe20000000104 */
[----:B------:R-:W-:-:S03]  /*34f0*/  IMAD R10, R17, R16, RZ ;  /* 0x00000010110a7224 */ /* 0x000fc600078e02ff */
[----:B------:R-:W-:Y:S01]  /*3500*/  FFMA R11, R13, R11, R12 ;  /* 0x0000000b0d0b7223 */ /* 0x000fe2000000000c */
[----:B-1----:R-:W-:Y:S06]  /*3510*/  @!P0 BRA `(.L_x_70) ;  /* 0x00000000000c8947 */ /* 0x002fec0003800000 */
[----:B------:R-:W-:-:S07]  /*3520*/  MOV R12, 0x3540 ;  /* 0x00003540000c7802 */ /* 0x000fce0000000f00 */
[----:B------:R-:W-:Y:S05]  /*3530*/  CALL.REL.NOINC `($__internal_0_$__cuda_sm3x_div_rn_noftz_f32_slowpath) ;  /* 0x0000000000f07944 */ /* 0x000fea0003c00000 */
[----:B------:R-:W-:-:S07]  /*3540*/  IMAD.MOV.U32 R11, RZ, RZ, R4 ;  /* 0x000000ffff0b7224 */ /* 0x000fce00078e0004 */
.L_x_70:
[----:B------:R-:W-:Y:S01]  /*3550*/  FADD R11, R18, R11 ;  /* 0x0000000b120b7221 */ /* 0x000fe20000000000 */
[----:B------:R-:W-:-:S03]  /*3560*/  I2FP.F32.S32 R10, R10 ;  /* 0x0000000a000a7245 */ /* 0x000fc60000201400 */
[----:B------:R-:W-:Y:S01]  /*3570*/  FADD R12, R18, -R11 ;  /* 0x8000000b120c7221 */ /* 0x000fe20000000000 */
[----:B------:R1:W-:Y:S03]  /*3580*/  STG.E desc[UR18][R6.64], R11 ;  /* 0x0000000b06007986 */ /* 0x0003e6000c101912 */
[----:B------:R-:W-:-:S05]  /*3590*/  FFMA R12, R10, R12, R19 ;  /* 0x0000000c0a0c7223 */ /* 0x000fca0000000013 */
[----:B------:R1:W-:Y:S04]  /*35a0*/  STG.E desc[UR18][R8.64], R12 ;  /* 0x0000000c08007986 */ /* 0x0003e8000c101912 */
[----:B------:R1:W5:Y:S02]  /*35b0*/  LDG.E R13, desc[UR18][R6.64] ;  /* 0x00000012060d7981 */ /* 0x000364000c1e1900 */
.L_x_69:
[----:B------:R-:W-:Y:S05]  /*35c0*/  BSYNC.RECONVERGENT B0 ;  /* 0x0000000000007941 */ /* 0x000fea0003800200 */
.L_x_68:
[----:B------:R-:W2:Y:S01]  /*35d0*/  LDC.64 R4, c[0x0][0x3a0] ;  /* 0x0000e800ff047b82 */ /* 0x000ea20000000a00 */
[----:B------:R-:W3:Y:S04]  /*35e0*/  LDG.E R2, desc[UR18][R2.64] ;  /* 0x0000001202027981 */ /* 0x000ee8000c1e1900 */
[----:B0-----:R-:W4:Y:S03]  /*35f0*/  LDG.E R28, desc[UR18][R28.64] ;  /* 0x000000121c1c7981 */ /* 0x001f26000c1e1900 */
[----:B-1----:R-:W0:Y:S01]  /*3600*/  LDC.64 R6, c[0x0][0x3a8] ;  /* 0x0000ea00ff067b82 */ /* 0x002e220000000a00 */
[----:B-----5:R-:W-:Y:S01]  /*3610*/  I2FP.F32.S32 R16, R16 ;  /* 0x0000001000107245 */ /* 0x020fe20000201400 */
[----:B------:R-:W-:Y:S01]  /*3620*/  FADD R19, -R19, R12 ;  /* 0x0000000c13137221 */ /* 0x000fe20000000100 */
[----:B------:R-:W-:Y:S01]  /*3630*/  I2FP.F32.S32 R17, R17 ;  /* 0x0000001100117245 */ /* 0x000fe20000201400 */
[----:B------:R-:W-:Y:S01]  /*3640*/  FADD R18, -R18, R13 ;  /* 0x0000000d12127221 */ /* 0x000fe20000000100 */
[----:B------:R-:W1:Y:S01]  /*3650*/  LDCU UR4, c[0x0][0x3e4] ;  /* 0x00007c80ff0477ac */ /* 0x000e620008000800 */
[----:B--2---:R-:W-:-:S05]  /*3660*/  IMAD.WIDE R4, R0, 0x4, R4 ;  /* 0x0000000400047825 */ /* 0x004fca00078e0204 */
[----:B------:R-:W3:Y:S01]  /*3670*/  LDG.E R9, desc[UR18][R4.64] ;  /* 0x0000001204097981 */ /* 0x000ee2000c1e1900 */
[----:B------:R-:W-:Y:S01]  /*3680*/  FMUL R16, R19, R16 ;  /* 0x0000001013107220 */ /* 0x000fe20000400000 */
[----:B------:R-:W-:Y:S01]  /*3690*/  FMUL R18, R17, R18 ;  /* 0x0000001211127220 */ /* 0x000fe20000400000 */
[----:B0-----:R-:W-:-:S04]  /*36a0*/  IMAD.WIDE R6, R0, 0x4, R6 ;  /* 0x0000000400067825 */ /* 0x001fc800078e0206 */
[----:B---3--:R-:W-:Y:S02]  /*36b0*/  FFMA R9, R2, R16, R9 ;  /* 0x0000001002097223 */ /* 0x008fe40000000009 */
[----:B------:R-:W0:Y:S02]  /*36c0*/  LDC.64 R2, c[0x0][0x398] ;  /* 0x0000e600ff027b82 */ /* 0x000e240000000a00 */
[----:B----4-:R-:W-:-:S05]  /*36d0*/  FFMA R11, R28, R18, R9 ;  /* 0x000000121c0b7223 */ /* 0x010fca0000000009 */
[----:B------:R2:W-:Y:S01]  /*36e0*/  STG.E desc[UR18][R4.64], R11 ;  /* 0x0000000b04007986 */ /* 0x0005e2000c101912 */
[----:B------:R-:W3:Y:S03]  /*36f0*/  LDC.64 R8, c[0x0][0x3b0] ;  /* 0x0000ec00ff087b82 */ /* 0x000ee60000000a00 */
[----:B------:R-:W1:Y:S01]  /*3700*/  LDG.E R10, desc[UR18][R6.64] ;  /* 0x00000012060a7981 */ /* 0x000e62000c1e1900 */
[----:B0-----:R-:W-:Y:S01]  /*3710*/  IMAD.WIDE R2, R0, 0x4, R2 ;  /* 0x0000000400027825 */ /* 0x001fe200078e0202 */
[----:B-1----:R-:W-:-:S04]  /*3720*/  FSETP.GEU.AND P0, PT, R10, UR4, PT ;  /* 0x000000040a007c0b */ /* 0x002fc8000bf0e000 */
[----:B------:R-:W-:-:S13]  /*3730*/  FSETP.GT.AND P0, PT, R10, RZ, !P0 ;  /* 0x000000ff0a00720b */ /* 0x000fda0004704000 */
[----:B------:R-:W4:Y:S01]  /*3740*/  @!P0 LDG.E R12, desc[UR18][R2.64] ;  /* 0x00000012020c8981 */ /* 0x000f22000c1e1900 */
[----:B--2---:R-:W-:Y:S02]  /*3750*/  HFMA2 R11, -RZ, RZ, 0, 5.9604644775390625e-08 ;  /* 0x00000001ff0b7431 */ /* 0x004fe400000001ff */
[----:B---3--:R-:W-:Y:S02]  /*3760*/  IMAD.WIDE R4, R0, 0x4, R8 ;  /* 0x0000000400047825 */ /* 0x008fe400078e0208 */
[----:B------:R-:W0:Y:S01]  /*3770*/  LDC.64 R8, c[0x0][0x3b8] ;  /* 0x0000ee00ff087b82 */ /* 0x000e220000000a00 */
[C---:B----4-:R-:W-:Y:S02]  /*3780*/  @!P0 ISETP.NE.AND P1, PT, R12.reuse, 0x1, PT ;  /* 0x000000010c00880c */ /* 0x050fe40003f25270 */
[----:B------:R-:W-:Y:S02]  /*3790*/  @!P0 ISETP.NE.AND P2, PT, R12, -0x1, PT ;  /* 0xffffffff0c00880c */ /* 0x000fe40003f45270 */
[----:B------:R-:W-:-:S02]  /*37a0*/  @!P0 FSETP.EQ.AND P1, PT, R10, RZ, !P1 ;  /* 0x000000ff0a00820b */ /* 0x000fc40004f22000 */
[----:B------:R-:W-:-:S04]  /*37b0*/  @!P0 FSETP.EQ.AND P2, PT, R10, UR4, !P2 ;  /* 0x000000040a008c0b */ /* 0x000fc8000d742000 */
[----:B------:R-:W-:-:S04]  /*37c0*/  @!P0 PLOP3.LUT P1, PT, P1, P2, PT, 0xf8, 0x8f ;  /* 0x00000000008f881c */ /* 0x000fc80000f25f70 */
[----:B------:R-:W-:-:S05]  /*37d0*/  @!P0 SEL R11, RZ, 0x1, !P1 ;  /* 0x00000001ff0b8807 */ /* 0x000fca0004800000 */
[----:B------:R1:W-:Y:S04]  /*37e0*/  STG.E desc[UR18][R4.64], R11 ;  /* 0x0000000b04007986 */ /* 0x0003e8000c101912 */
[----:B------:R-:W2:Y:S01]  /*37f0*/  LDG.E R6, desc[UR18][R6.64] ;  /* 0x0000001206067981 */ /* 0x000ea2000c1e1900 */
[----:B------:R-:W-:Y:S01]  /*3800*/  BSSY.RECONVERGENT B0, `(.L_x_71) ;  /* 0x000000d000007945 */ /* 0x000fe20003800200 */
[----:B0-----:R-:W-:-:S04]  /*3810*/  IMAD.WIDE R8, R0, 0x4, R8 ;  /* 0x0000000400087825 */ /* 0x001fc800078e0208 */
[----:B------:R-:W-:Y:S01]  /*3820*/  IMAD.MOV.U32 R13, RZ, RZ, 0x1 ;  /* 0x00000001ff0d7424 */ /* 0x000fe200078e00ff */
[C---:B--2---:R-:W-:Y:S02]  /*3830*/  FSETP.GEU.AND P0, PT, R6.reuse, UR4, PT ;  /* 0x0000000406007c0b */ /* 0x044fe4000bf0e000 */
[----:B------:R-:W-:-:S13]  /*3840*/  FSETP.GT.AND P1, PT, R6, RZ, PT ;  /* 0x000000ff0600720b */ /* 0x000fda0003f24000 */
[----:B-1----:R-:W-:Y:S05]  /*3850*/  @!P0 BRA P1, `(.L_x_72) ;  /* 0x00000000001c8947 */ /* 0x002fea0000800000 */
[----:B------:R-:W2:Y:S02]  /*3860*/  LDG.E R2, desc[UR18][R2.64] ;  /* 0x0000001202027981 */ /* 0x000ea4000c1e1900 */
[C---:B--2---:R-:W-:Y:S02]  /*3870*/  ISETP.NE.AND P0, PT, R2.reuse, 0x1, PT ;  /* 0x000000010200780c */ /* 0x044fe40003f05270 */
[----:B------:R-:W-:Y:S02]  /*3880*/  ISETP.NE.AND P1, PT, R2, -0x1, PT ;  /* 0xffffffff0200780c */ /* 0x000fe40003f25270 */
[C---:B------:R-:W-:Y:S02]  /*3890*/  FSETP.EQ.AND P0, PT, R6.reuse, UR4, !P0 ;  /* 0x0000000406007c0b */ /* 0x040fe4000c702000 */
[----:B------:R-:W-:-:S04]  /*38a0*/  FSETP.EQ.AND P1, PT, R6, RZ, !P1 ;  /* 0x000000ff0600720b */ /* 0x000fc80004f22000 */
[----:B------:R-:W-:-:S04]  /*38b0*/  PLOP3.LUT P0, PT, P0, P1, PT, 0xf8, 0x8f ;  /* 0x00000000008f781c */ /* 0x000fc80000703f70 */
[----:B------:R-:W-:-:S09]  /*38c0*/  SEL R13, RZ, 0x1, !P0 ;  /* 0x00000001ff0d7807 */ /* 0x000fd20004000000 */
.L_x_72:
[----:B------:R-:W-:Y:S05]  /*38d0*/  BSYNC.RECONVERGENT B0 ;  /* 0x0000000000007941 */ /* 0x000fea0003800200 */
.L_x_71:
[----:B------:R-:W-:Y:S01]  /*38e0*/  STG.E desc[UR18][R8.64], R13 ;  /* 0x0000000d08007986 */ /* 0x000fe2000c101912 */
[----:B------:R-:W-:Y:S05]  /*38f0*/  EXIT ;  /* 0x000000000000794d */ /* 0x000fea0003800000 */
        .weak           $__internal_0_$__cuda_sm3x_div_rn_noftz_f32_slowpath
        .type           $__internal_0_$__cuda_sm3x_div_rn_noftz_f32_slowpath,@function
        .size           $__internal_0_$__cuda_sm3x_div_rn_noftz_f32_slowpath,($_Z29calculate_kernel_update_alphaiiPfS_PiS_S_S0_S0_iibbiiPcff$__internal_accurate_pow - $__internal_0_$__cuda_sm3x_div_rn_noftz_f32_slowpath)
$__internal_0_$__cuda_sm3x_div_rn_noftz_f32_slowpath:
[--C-:B------:R-:W-:Y:S01]  /*3900*/  SHF.R.U32.HI R11, RZ, 0x17, R5.reuse ;  /* 0x00000017ff0b7819 */ /* 0x100fe20000011605 */
[--C-:B------:R-:W-:Y:S01]  /*3910*/  IMAD.MOV.U32 R14, RZ, RZ, R4.reuse ;  /* 0x000000ffff0e7224 */ /* 0x100fe200078e0004 */
[----:B------:R-:W-:Y:S01]  /*3920*/  SHF.R.U32.HI R15, RZ, 0x17, R4 ;  /* 0x00000017ff0f7819 */ /* 0x000fe20000011604 */
[----:B------:R-:W-:Y:S01]  /*3930*/  IMAD.MOV.U32 R21, RZ, RZ, R5 ;  /* 0x000000ffff157224 */ /* 0x000fe200078e0005 */
[----:B------:R-:W-:Y:S02]  /*3940*/  LOP3.LUT R11, R11, 0xff, RZ, 0xc0, !PT ;  /* 0x000000ff0b0b7812 */ /* 0x000fe400078ec0ff */
[----:B------:R-:W-:-:S03]  /*3950*/  LOP3.LUT R15, R15, 0xff, RZ, 0xc0, !PT ;  /* 0x000000ff0f0f7812 */ /* 0x000fc600078ec0ff */
[----:B------:R-:W-:Y:S01]  /*3960*/  VIADD R22, R11, 0xffffffff ;  /* 0xffffffff0b167836 */ /* 0x000fe20000000000 */
[----:B------:R-:W-:-:S04]  /*3970*/  IADD3 R20, PT, PT, R15, -0x1, RZ ;  /* 0xffffffff0f147810 */ /* 0x000fc80007ffe0ff */
[----:B------:R-:W-:-:S04]  /*3980*/  ISETP.GT.U32.AND P0, PT, R22, 0xfd, PT ;  /* 0x000000fd1600780c */ /* 0x000fc80003f04070 */
[----:B------:R-:W-:-:S13]  /*3990*/  ISETP.GT.U32.OR P0, PT, R20, 0xfd, P0 ;  /* 0x000000fd1400780c */ /* 0x000fda0000704470 */
[----:B------:R-:W-:Y:S01]  /*39a0*/  @!P0 MOV R13, RZ ;  /* 0x000000ff000d8202 */ /* 0x000fe20000000f00 */
[----:B------:R-:W-:Y:S06]  /*39b0*/  @!P0 BRA `(.L_x_73) ;  /* 0x00000000005c8947 */ /* 0x000fec0003800000 */
[----:B------:R-:W-:Y:S02]  /*39c0*/  FSETP.GTU.FTZ.AND P0, PT, |R4|, +INF , PT ;  /* 0x7f8000000400780b */ /* 0x000fe40003f1c200 */
[----:B------:R-:W-:-:S04]  /*39d0*/  FSETP.GTU.FTZ.AND P1, PT, |R5|, +INF , PT ;  /* 0x7f8000000500780b */ /* 0x000fc80003f3c200 */
[----:B------:R-:W-:-:S13]  /*39e0*/  PLOP3.LUT P0, PT, P0, P1, PT, 0xf8, 0x8f ;  /* 0x00000000008f781c */ /* 0x000fda0000703f70 */
[----:B------:R-:W-:Y:S05]  /*39f0*/  @P0 BRA `(.L_x_74) ;  /* 0x0000000400440947 */ /* 0x000fea0003800000 */
[----:B------:R-:W-:-:S13]  /*3a00*/  LOP3.LUT P0, RZ, R21, 0x7fffffff, R14, 0xc8, !PT ;  /* 0x7fffffff15ff7812 */ /* 0x000fda000780c80e */
[----:B------:R-:W-:Y:S05]  /*3a10*/  @!P0 BRA `(.L_x_75) ;  /* 0x0000000400348947 */ /* 0x000fea0003800000 */
[C---:B------:R-:W-:Y:S02]  /*3a20*/  FSETP.NEU.FTZ.AND P2, PT, |R4|.reuse, +INF , PT ;  /* 0x7f8000000400780b */ /* 0x040fe40003f5d200 */
[----:B------:R-:W-:Y:S02]  /*3a30*/  FSETP.NEU.FTZ.AND P1, PT, |R5|, +INF , PT ;  /* 0x7f8000000500780b */ /* 0x000fe40003f3d200 */
[----:B------:R-:W-:-:S11]  /*3a40*/  FSETP.NEU.FTZ.AND P0, PT, |R4|, +INF , PT ;  /* 0x7f8000000400780b */ /* 0x000fd60003f1d200 */
[----:B------:R-:W-:Y:S05]  /*3a50*/  @!P1 BRA !P2, `(.L_x_75) ;  /* 0x0000000400249947 */ /* 0x000fea0005000000 */
[----:B------:R-:W-:-:S04]  /*3a60*/  LOP3.LUT P2, RZ, R14, 0x7fffffff, RZ, 0xc0, !PT ;  /* 0x7fffffff0eff7812 */ /* 0x000fc8000784c0ff */
[----:B------:R-:W-:-:S13]  /*3a70*/  PLOP3.LUT P1, PT, P1, P2, PT, 0x2f, 0xf2 ;  /* 0x0000000000f2781c */ /* 0x000fda0000f24577 */
[----:B------:R-:W-:Y:S05]  /*3a80*/  @P1 BRA `(.L_x_76) ;  /* 0x0000000400101947 */ /* 0x000fea0003800000 */
[----:B------:R-:W-:-:S04]  /*3a90*/  LOP3.LUT P1, RZ, R21, 0x7fffffff, RZ, 0xc0, !PT ;  /* 0x7fffffff15ff7812 */ /* 0x000fc8000782c0ff */
[----:B------:R-:W-:-:S13]  /*3aa0*/  PLOP3.LUT P0, PT, P0, P1, PT, 0x2f, 0xf2 ;  /* 0x0000000000f2781c */ /* 0x000fda0000702577 */
[----:B------:R-:W-:Y:S05]  /*3ab0*/  @P0 BRA `(.L_x_77) ;  /* 0x0000000000f80947 */ /* 0x000fea0003800000 */
[----:B------:R-:W-:Y:S02]  /*3ac0*/  ISETP.GE.AND P0, PT, R20, RZ, PT ;  /* 0x000000ff1400720c */ /* 0x000fe40003f06270 */
[----:B------:R-:W-:-:S11]  /*3ad0*/  ISETP.GE.AND P1, PT, R22, RZ, PT ;  /* 0x000000ff1600720c */ /* 0x000fd60003f26270 */
[----:B------:R-:W-:Y:S02]  /*3ae0*/  @P0 IMAD.MOV.U32 R13, RZ, RZ, RZ ;  /* 0x000000ffff0d0224 */ /* 0x000fe400078e00ff */
[----:B------:R-:W-:Y:S01]  /*3af0*/  @!P0 FFMA R14, R4, 1.84467440737095516160e+19, RZ ;  /* 0x5f800000040e8823 */ /* 0x000fe200000000ff */
[----:B------:R-:W-:Y:S02]  /*3b00*/  @!P0 IMAD.MOV.U32 R13, RZ, RZ, -0x40 ;  /* 0xffffffc0ff0d8424 */ /* 0x000fe400078e00ff */
[----:B------:R-:W-:-:S03]  /*3b10*/  @!P1 FFMA R21, R5, 1.84467440737095516160e+19, RZ ;  /* 0x5f80000005159823 */ /* 0x000fc600000000ff */
[----:B------:R-:W-:-:S07]  /*3b20*/  @!P1 IADD3 R13, PT, PT, R13, 0x40, RZ ;  /* 0x000000400d0d9810 */ /* 0x000fce0007ffe0ff */
.L_x_73:
[----:B------:R-:W-:Y:S01]  /*3b30*/  LEA R4, R11, 0xc0800000, 0x17 ;  /* 0xc08000000b047811 */ /* 0x000fe200078eb8ff */
[----:B------:R-:W-:-:S04]  /*3b40*/  VIADD R20, R15, 0xffffff81 ;  /* 0xffffff810f147836 */ /* 0x000fc80000000000 */
[----:B------:R-:W-:Y:S02]  /*3b50*/  IMAD.IADD R21, R21, 0x1, -R4 ;  /* 0x0000000115157824 */ /* 0x000fe400078e0a04 */
[C---:B------:R-:W-:Y:S01]  /*3b60*/  IMAD R4, R20.reuse, -0x800000, R14 ;  /* 0xff80000014047824 */ /* 0x040fe200078e020e */
[----:B------:R-:W-:Y:S01]  /*3b70*/  IADD3 R20, PT, PT, R20, 0x7f, -R11 ;  /* 0x0000007f14147810 */ /* 0x000fe20007ffe80b */
[----:B------:R-:W0:Y:S01]  /*3b80*/  MUFU.RCP R5, R21 ;  /* 0x0000001500057308 */ /* 0x000e220000001000 */
[----:B------:R-:W-:Y:S02]  /*3b90*/  FADD.FTZ R23, -R21, -RZ ;  /* 0x800000ff15177221 */ /* 0x000fe40000010100 */
[----:B------:R-:W-:Y:S02]  /*3ba0*/  IADD3 R20, PT, PT, R20, R13, RZ ;  /* 0x0000000d14147210 */ /* 0x000fe40007ffe0ff */
[----:B0-----:R-:W-:-:S04]  /*3bb0*/  FFMA R22, R5, R23, 1 ;  /* 0x3f80000005167423 */ /* 0x001fc80000000017 */
[----:B------:R-:W-:-:S04]  /*3bc0*/  FFMA R5, R5, R22, R5 ;  /* 0x0000001605057223 */ /* 0x000fc80000000005 */
[----:B------:R-:W-:-:S04]  /*3bd0*/  FFMA R14, R4, R5, RZ ;  /* 0x00000005040e7223 */ /* 0x000fc800000000ff */
[----:B------:R-:W-:-:S04]  /*3be0*/  FFMA R15, R23, R14, R4 ;  /* 0x0000000e170f7223 */ /* 0x000fc80000000004 */
[----:B------:R-:W-:-:S04]  /*3bf0*/  FFMA R14, R5, R15, R14 ;  /* 0x0000000f050e7223 */ /* 0x000fc8000000000e */
[----:B------:R-:W-:-:S04]  /*3c00*/  FFMA R15, R23, R14, R4 ;  /* 0x0000000e170f7223 */ /* 0x000fc80000000004 */
[----:B------:R-:W-:-:S05]  /*3c10*/  FFMA R4, R5, R15, R14 ;  /* 0x0000000f05047223 */ /* 0x000fca000000000e */
[----:B------:R-:W-:-:S04]  /*3c20*/  SHF.R.U32.HI R11, RZ, 0x17, R4 ;  /* 0x00000017ff0b7819 */ /* 0x000fc80000011604 */
[----:B------:R-:W-:-:S05]  /*3c30*/  LOP3.LUT R11, R11, 0xff, RZ, 0xc0, !PT ;  /* 0x000000ff0b0b7812 */ /* 0x000fca00078ec0ff */
[----:B------:R-:W-:-:S04]  /*3c40*/  IMAD.IADD R21, R11, 0x1, R20 ;  /* 0x000000010b157824 */ /* 0x000fc800078e0214 */
[----:B------:R-:W-:-:S05]  /*3c50*/  VIADD R11, R21, 0xffffffff ;  /* 0xffffffff150b7836 */ /* 0x000fca0000000000 */
[----:B------:R-:W-:-:S13]  /*3c60*/  ISETP.GE.U32.AND P0, PT, R11, 0xfe, PT ;  /* 0x000000fe0b00780c */ /* 0x000fda0003f06070 */
[----:B------:R-:W-:Y:S05]  /*3c70*/  @!P0 BRA `(.L_x_78) ;  /* 0x0000000000808947 */ /* 0x000fea0003800000 */
[----:B------:R-:W-:-:S13]  /*3c80*/  ISETP.GT.AND P0, PT, R21, 0xfe, PT ;  /* 0x000000fe1500780c */ /* 0x000fda0003f04270 */
[----:B------:R-:W-:Y:S05]  /*3c90*/  @P0 BRA `(.L_x_79) ;  /* 0x00000000006c0947 */ /* 0x000fea0003800000 */
[----:B------:R-:W-:-:S13]  /*3ca0*/  ISETP.GE.AND P0, PT, R21, 0x1, PT ;  /* 0x000000011500780c */ /* 0x000fda0003f06270 */
[----:B------:R-:W-:Y:S05]  /*3cb0*/  @P0 BRA `(.L_x_80) ;  /* 0x0000000000980947 */ /* 0x000fea0003800000 */
[----:B------:R-:W-:Y:S02]  /*3cc0*/  ISETP.GE.AND P0, PT, R21, -0x18, PT ;  /* 0xffffffe81500780c */ /* 0x000fe40003f06270 */
[----:B------:R-:W-:-:S11]  /*3cd0*/  LOP3.LUT R4, R4, 0x80000000, RZ, 0xc0, !PT ;  /* 0x8000000004047812 */ /* 0x000fd600078ec0ff */
[----:B------:R-:W-:Y:S05]  /*3ce0*/  @!P0 BRA `(.L_x_80) ;  /* 0x00000000008c8947 */ /* 0x000fea0003800000 */
[-CC-:B------:R-:W-:Y:S01]  /*3cf0*/  FFMA.RZ R11, R5, R15.reuse, R14.reuse ;  /* 0x0000000f050b7223 */ /* 0x180fe2000000c00e */
[C---:B------:R-:W-:Y:S02]  /*3d00*/  IADD3 R20, PT, PT, R21.reuse, 0x20, RZ ;  /* 0x0000002015147810 */ /* 0x040fe40007ffe0ff */
[----:B------:R-:W-:Y:S02]  /*3d10*/  ISETP.NE.AND P2, PT, R21, RZ, PT ;  /* 0x000000ff1500720c */ /* 0x000fe40003f45270 */
[----:B------:R-:W-:Y:S01]  /*3d20*/  LOP3.LUT R13, R11, 0x7fffff, RZ, 0xc0, !PT ;  /* 0x007fffff0b0d7812 */ /* 0x000fe200078ec0ff */
[CCC-:B------:R-:W-:Y:S01]  /*3d30*/  FFMA.RP R11, R5.reuse, R15.reuse, R14.reuse ;  /* 0x0000000f050b7223 */ /* 0x1c0fe2000000800e */
[----:B------:R-:W-:Y:S01]  /*3d40*/  FFMA.RM R14, R5, R15, R14 ;  /* 0x0000000f050e7223 */ /* 0x000fe2000000400e */
[----:B------:R-:W-:Y:S01]  /*3d50*/  IMAD.MOV R5, RZ, RZ, -R21 ;  /* 0x000000ffff057224 */ /* 0x000fe200078e0a15 */
[----:B------:R-:W-:Y:S02]  /*3d60*/  LOP3.LUT R13, R13, 0x800000, RZ, 0xfc, !PT ;  /* 0x008000000d0d7812 */ /* 0x000fe400078efcff */
[----:B------:R-:W-:-:S02]  /*3d70*/  ISETP.NE.AND P1, PT, R21, RZ, PT ;  /* 0x000000ff1500720c */ /* 0x000fc40003f25270 */
[----:B------:R-:W-:Y:S02]  /*3d80*/  SHF.L.U32 R20, R13, R20, RZ ;  /* 0x000000140d147219 */ /* 0x000fe400000006ff */
[----:B------:R-:W-:Y:S02]  /*3d90*/  FSETP.NEU.FTZ.AND P0, PT, R11, R14, PT ;  /* 0x0000000e0b00720b */ /* 0x000fe40003f1d000 */
[----:B------:R-:W-:Y:S02]  /*3da0*/  SEL R14, R5, RZ, P2 ;  /* 0x000000ff050e7207 */ /* 0x000fe40001000000 */
[----:B------:R-:W-:Y:S02]  /*3db0*/  ISETP.NE.AND P1, PT, R20, RZ, P1 ;  /* 0x000000ff1400720c */ /* 0x000fe40000f25270 */
[----:B------:R-:W-:Y:S02]  /*3dc0*/  SHF.R.U32.HI R14, RZ, R14, R13 ;  /* 0x0000000eff0e7219 */ /* 0x000fe4000001160d */
[----:B------:R-:W-:-:S02]  /*3dd0*/  PLOP3.LUT P0, PT, P0, P1, PT, 0xf8, 0x8f ;  /* 0x00000000008f781c */ /* 0x000fc40000703f70 */
[----:B------:R-:W-:Y:S02]  /*3de0*/  SHF.R.U32.HI R20, RZ, 0x1, R14 ;  /* 0x00000001ff147819 */ /* 0x000fe4000001160e */
[----:B------:R-:W-:-:S04]  /*3df0*/  SEL R5, RZ, 0x1, !P0 ;  /* 0x00000001ff057807 */ /* 0x000fc80004000000 */
[----:B------:R-:W-:-:S04]  /*3e00*/  LOP3.LUT R5, R5, 0x1, R20, 0xf8, !PT ;  /* 0x0000000105057812 */ /* 0x000fc800078ef814 */
[----:B------:R-:W-:-:S05]  /*3e10*/  LOP3.LUT R5, R5, R14, RZ, 0xc0, !PT ;  /* 0x0000000e05057212 */ /* 0x000fca00078ec0ff */
[----:B------:R-:W-:-:S05]  /*3e20*/  IMAD.IADD R5, R20, 0x1, R5 ;  /* 0x0000000114057824 */ /* 0x000fca00078e0205 */
[----:B------:R-:W-:Y:S01]  /*3e30*/  LOP3.LUT R4, R5, R4, RZ, 0xfc, !PT ;  /* 0x0000000405047212 */ /* 0x000fe200078efcff */
[----:B------:R-:W-:Y:S06]  /*3e40*/  BRA `(.L_x_80) ;  /* 0x0000000000347947 */ /* 0x000fec0003800000 */
.L_x_79:
[----:B------:R-:W-:-:S04]  /*3e50*/  LOP3.LUT R4, R4, 0x80000000, RZ, 0xc0, !PT ;  /* 0x8000000004047812 */ /* 0x000fc800078ec0ff */
[----:B------:R-:W-:Y:S01]  /*3e60*/  LOP3.LUT R4, R4, 0x7f800000, RZ, 0xfc, !PT ;  /* 0x7f80000004047812 */ /* 0x000fe200078efcff */
[----:B------:R-:W-:Y:S06]  /*3e70*/  BRA `(.L_x_80) ;  /* 0x0000000000287947 */ /* 0x000fec0003800000 */
.L_x_78:
[----:B------:R-:W-:Y:S01]  /*3e80*/  LEA R4, R20, R4, 0x17 ;  /* 0x0000000414047211 */ /* 0x000fe200078eb8ff */
[----:B------:R-:W-:Y:S06]  /*3e90*/  BRA `(.L_x_80) ;  /* 0x0000000000207947 */ /* 0x000fec0003800000 */
.L_x_77:
[----:B------:R-:W-:-:S04]  /*3ea0*/  LOP3.LUT R4, R21, 0x80000000, R14, 0x48, !PT ;  /* 0x8000000015047812 */ /* 0x000fc800078e480e */
[----:B------:R-:W-:Y:S01]  /*3eb0*/  LOP3.LUT R4, R4, 0x7f800000, RZ, 0xfc, !PT ;  /* 0x7f80000004047812 */ /* 0x000fe200078efcff */
[----:B------:R-:W-:Y:S06]  /*3ec0*/  BRA `(.L_x_80) ;  /* 0x0000000000147947 */ /* 0x000fec0003800000 */
.L_x_76:
[----:B------:R-:W-:Y:S01]  /*3ed0*/  LOP3.LUT R4, R21, 0x80000000, R14, 0x48, !PT ;  /* 0x8000000015047812 */ /* 0x000fe200078e480e */
[----:B------:R-:W-:Y:S06]  /*3ee0*/  BRA `(.L_x_80) ;  /* 0x00000000000c7947 */ /* 0x000fec0003800000 */
.L_x_75:
[----:B------:R-:W0:Y:S01]  /*3ef0*/  MUFU.RSQ R4, -QNAN ;  /* 0xffc0000000047908 */ /* 0x000e220000001400 */
[----:B------:R-:W-:Y:S05]  /*3f00*/  BRA `(.L_x_80) ;  /* 0x0000000000047947 */ /* 0x000fea0003800000 */
.L_x_74:
[----:B------:R-:W-:-:S07]  /*3f10*/  FADD.FTZ R4, R4, R5 ;  /* 0x0000000504047221 */ /* 0x000fce0000010000 */
.L_x_80:
[----:B------:R-:W-:-:S04]  /*3f20*/  IMAD.MOV.U32 R13, RZ, RZ, 0x0 ;  /* 0x00000000ff0d7424 */ /* 0x000fc800078e00ff */
[----:B0-----:R-:W-:Y:S05]  /*3f30*/  RET.REL.NODEC R12 `(_Z29calculate_kernel_update_alphaiiPfS_PiS_S_S0_S0_iibbiiPcff) ;  /* 0xffffffc00c307950 */ /* 0x001fea0003c3ffff */
        .type           $_Z29calculate_kernel_update_alphaiiPfS_PiS_S_S0_S0_iibbiiPcff$__internal_accurate_pow,@function
        .size           $_Z29calculate_kernel_update_alphaiiPfS_PiS_S_S0_S0_iibbiiPcff$__internal_accurate_pow,(.L_x_87 - $_Z29calculate_kernel_update_alphaiiPfS_PiS_S_S0_S0_iibbiiPcff$__internal_accurate_pow)
$_Z29calculate_kernel_update_alphaiiPfS_PiS_S_S0_S0_iibbiiPcff$__internal_accurate_pow:
[----:B------:R-:W-:Y:S01]  /*3f40*/  ISETP.GT.U32.AND P0, PT, R6, 0xfffff, PT ;  /* 0x000fffff0600780c */ /* 0x000fe20003f04070 */
[--C-:B------:R-:W-:Y:S01]  /*3f50*/  IMAD.MOV.U32 R9, RZ, RZ, R6.reuse ;  /* 0x000000ffff097224 */ /* 0x100fe200078e0006 */
[----:B------:R-:W-:Y:S01]  /*3f60*/  UMOV UR14, 0x7d2cafe2 ;  /* 0x7d2cafe2000e7882 */ /* 0x000fe20000000000 */
[----:B------:R-:W-:Y:S01]  /*3f70*/  IMAD.MOV.U32 R12, RZ, RZ, 0x41ad3b5a ;  /* 0x41ad3b5aff0c7424 */ /* 0x000fe200078e00ff */
[----:B------:R-:W-:Y:S01]  /*3f80*/  UMOV UR15, 0x3eb0f5ff ;  /* 0x3eb0f5ff000f7882 */ /* 0x000fe20000000000 */
[----:B------:R-:W-:Y:S01]  /*3f90*/  IMAD.MOV.U32 R13, RZ, RZ, 0x3ed0f5d2 ;  /* 0x3ed0f5d2ff0d7424 */ /* 0x000fe200078e00ff */
[----:B------:R-:W-:Y:S01]  /*3fa0*/  SHF.R.U32.HI R6, RZ, 0x14, R6 ;  /* 0x00000014ff067819 */ /* 0x000fe20000011606 */
[----:B------:R-:W-:Y:S01]  /*3fb0*/  UMOV UR16, 0x3b39803f ;  /* 0x3b39803f00107882 */ /* 0x000fe20000000000 */
[----:B------:R-:W-:-:S05]  /*3fc0*/  UMOV UR17, 0x3c7abc9e ;  /* 0x3c7abc9e00117882 */ /* 0x000fca0000000000 */
[----:B------:R-:W-:-:S10]  /*3fd0*/  @!P0 DMUL R20, R8, 1.80143985094819840000e+16 ;  /* 0x4350000008148828 */ /* 0x000fd40000000000 */
[----:B------:R-:W-:Y:S01]  /*3fe0*/  @!P0 MOV R9, R21 ;  /* 0x0000001500098202 */ /* 0x000fe20000000f00 */
[----:B------:R-:W-:Y:S01]  /*3ff0*/  @!P0 IMAD.MOV.U32 R8, RZ, RZ, R20 ;  /* 0x000000ffff088224 */ /* 0x000fe200078e0014 */
[----:B------:R-:W-:Y:S02]  /*4000*/  @!P0 LEA.HI R6, R21, 0xffffffca, RZ, 0xc ;  /* 0xffffffca15068811 */ /* 0x000fe400078f60ff */
[----:B------:R-:W-:Y:S01]  /*4010*/  LOP3.LUT R9, R9, 0x800fffff, RZ, 0xc0, !PT ;  /* 0x800fffff09097812 */ /* 0x000fe200078ec0ff */
[----:B------:R-:W-:-:S03]  /*4020*/  IMAD.MOV.U32 R10, RZ, RZ, R8 ;  /* 0x000000ffff0a7224 */ /* 0x000fc600078e0008 */
[----:B------:R-:W-:-:S04]  /*4030*/  LOP3.LUT R9, R9, 0x3ff00000, RZ, 0xfc, !PT ;  /* 0x3ff0000009097812 */ /* 0x000fc800078efcff */
[----:B------:R-:W-:Y:S02]  /*4040*/  ISETP.GE.U32.AND P1, PT, R9, 0x3ff6a09f, PT ;  /* 0x3ff6a09f0900780c */ /* 0x000fe40003f26070 */
[----:B------:R-:W-:-:S11]  /*4050*/  MOV R11, R9 ;  /* 0x00000009000b7202 */ /* 0x000fd60000000f00 */
[----:B------:R-:W-:-:S04]  /*4060*/  @P1 VIADD R8, R11, 0xfff00000 ;  /* 0xfff000000b081836 */ /* 0x000fc80000000000 */
[----:B------:R-:W-:Y:S01]  /*4070*/  @P1 IMAD.MOV.U32 R11, RZ, RZ, R8 ;  /* 0x000000ffff0b1224 */ /* 0x000fe200078e0008 */
[----:B------:R-:W-:-:S05]  /*4080*/  MOV R8, RZ ;  /* 0x000000ff00087202 */ /* 0x000fca0000000f00 */
[C---:B------:R-:W-:Y:S02]  /*4090*/  DADD R14, R10.reuse, 1 ;  /* 0x3ff000000a0e7429 */ /* 0x040fe40000000000 */
[----:B------:R-:W-:-:S04]  /*40a0*/  DADD R10, R10, -1 ;  /* 0xbff000000a0a7429 */ /* 0x000fc80000000000 */
[----:B------:R-:W0:Y:S02]  /*40b0*/  MUFU.RCP64H R9, R15 ;  /* 0x0000000f00097308 */ /* 0x000e240000001800 */
[----:B0-----:R-:W-:-:S08]  /*40c0*/  DFMA R14, -R14, R8, 1 ;  /* 0x3ff000000e0e742b */ /* 0x001fd00000000108 */
[----:B------:R-:W-:-:S08]  /*40d0*/  DFMA R14, R14, R14, R14 ;  /* 0x0000000e0e0e722b */ /* 0x000fd0000000000e */
[----:B------:R-:W-:-:S08]  /*40e0*/  DFMA R14, R8, R14, R8 ;  /* 0x0000000e080e722b */ /* 0x000fd00000000008 */
[----:B------:R-:W-:-:S08]  /*40f0*/  DMUL R8, R10, R14 ;  /* 0x0000000e0a087228 */ /* 0x000fd00000000000 */
[----:B------:R-:W-:-:S08]  /*4100*/  DFMA R8, R10, R14, R8 ;  /* 0x0000000e0a08722b */ /* 0x000fd00000000008 */
[----:B------:R-:W-:-:S08]  /*4110*/  DMUL R22, R8, R8 ;  /* 0x0000000808167228 */ /* 0x000fd00000000000 */
[----:B------:R-:W-:Y:S01]  /*4120*/  DFMA R12, R22, UR14, R12 ;  /* 0x0000000e160c7c2b */ /* 0x000fe2000800000c */
[----:B------:R-:W-:Y:S01]  /*4130*/  UMOV UR14, 0x75488a3f ;  /* 0x75488a3f000e7882 */ /* 0x000fe20000000000 */
[----:B------:R-:W-:-:S06]  /*4140*/  UMOV UR15, 0x3ef3b20a ;  /* 0x3ef3b20a000f7882 */ /* 0x000fcc0000000000 */
[----:B------:R-:W-:Y:S01]  /*4150*/  DFMA R18, R22, R12, UR14 ;  /* 0x0000000e16127e2b */ /* 0x000fe2000800000c */
[----:B------:R-:W-:Y:S01]  /*4160*/  UMOV UR14, 0xe4faecd5 ;  /* 0xe4faecd5000e7882 */ /* 0x000fe20000000000 */
[----:B------:R-:W-:Y:S01]  /*4170*/  UMOV UR15, 0x3f1745cd ;  /* 0x3f1745cd000f7882 */ /* 0x000fe20000000000 */
[----:B------:R-:W-:-:S05]  /*4180*/  DADD R12, R10, -R8 ;  /* 0x000000000a0c7229 */ /* 0x000fca0000000808 */
[----:B------:R-:W-:Y:S01]  /*4190*/  DFMA R18, R22, R18, UR14 ;  /* 0x0000000e16127e2b */ /* 0x000fe20008000012 */
[----:B------:R-:W-:Y:S01]  /*41a0*/  UMOV UR14, 0x258a578b ;  /* 0x258a578b000e7882 */ /* 0x000fe20000000000 */
[----:B------:R-:W-:Y:S01]  /*41b0*/  UMOV UR15, 0x3f3c71c7 ;  /* 0x3f3c71c7000f7882 */ /* 0x000fe20000000000 */
[----:B------:R-:W-:-:S05]  /*41c0*/  DADD R12, R12, R12 ;  /* 0x000000000c0c7229 */ /* 0x000fca000000000c */
[----:B------:R-:W-:Y:S01]  /*41d0*/  DFMA R18, R22, R18, UR14 ;  /* 0x0000000e16127e2b */ /* 0x000fe20008000012 */
[----:B------:R-:W-:Y:S01]  /*41e0*/  UMOV UR14, 0x9242b910 ;  /* 0x9242b910000e7882 */ /* 0x000fe20000000000 */
[----:B------:R-:W-:Y:S01]  /*41f0*/  UMOV UR15, 0x3f624924 ;  /* 0x3f624924000f7882 */ /* 0x000fe20000000000 */
[----:B------:R-:W-:-:S05]  /*4200*/  DFMA R12, R10, -R8, R12 ;  /* 0x800000080a0c722b */ /* 0x000fca000000000c */
[----:B------:R-:W-:Y:S01]  /*4210*/  DFMA R18, R22, R18, UR14 ;  /* 0x0000000e16127e2b */ /* 0x000fe20008000012 */
[----:B------:R-:W-:Y:S01]  /*4220*/  UMOV UR14, 0x99999dfb ;  /* 0x99999dfb000e7882 */ /* 0x000fe20000000000 */
[----:B------:R-:W-:Y:S01]  /*4230*/  UMOV UR15, 0x3f899999 ;  /* 0x3f899999000f7882 */ /* 0x000fe20000000000 */
[----:B------:R-:W-:Y:S02]  /*4240*/  DMUL R12, R14, R12 ;  /* 0x0000000c0e0c7228 */ /* 0x000fe40000000000 */
[----:B------:R-:W-:-:S03]  /*4250*/  DMUL R14, R8, R8 ;  /* 0x00000008080e7228 */ /* 0x000fc60000000000 */
[----:B------:R-:W-:Y:S01]  /*4260*/  DFMA R18, R22, R18, UR14 ;  /* 0x0000000e16127e2b */ /* 0x000fe20008000012 */
[----:B------:R-:W-:Y:S01]  /*4270*/  UMOV UR14, 0x55555555 ;  /* 0x55555555000e7882 */ /* 0x000fe20000000000 */
[----:B------:R-:W-:-:S03]  /*4280*/  UMOV UR15, 0x3fb55555 ;  /* 0x3fb55555000f7882 */ /* 0x000fc60000000000 */
[----:B------:R-:W-:Y:S01]  /*4290*/  IADD3 R21, PT, PT, R13, 0x100000, RZ ;  /* 0x001000000d157810 */ /* 0x000fe20007ffe0ff */
[----:B------:R-:W-:Y:S02]  /*42a0*/  IMAD.MOV.U32 R20, RZ, RZ, R12 ;  /* 0x000000ffff147224 */ /* 0x000fe400078e000c */
[----:B------:R-:W-:-:S08]  /*42b0*/  DFMA R10, R22, R18, UR14 ;  /* 0x0000000e160a7e2b */ /* 0x000fd00008000012 */
[----:B------:R-:W-:Y:S01]  /*42c0*/  DADD R16, -R10, UR14 ;  /* 0x0000000e0a107e29 */ /* 0x000fe20008000100 */
[----:B------:R-:W-:Y:S01]  /*42d0*/  UMOV UR14, 0xb9e7b0 ;  /* 0x00b9e7b0000e7882 */ /* 0x000fe20000000000 */
[----:B------:R-:W-:-:S06]  /*42e0*/  UMOV UR15, 0x3c46a4cb ;  /* 0x3c46a4cb000f7882 */ /* 0x000fcc0000000000 */
[----:B------:R-:W-:Y:S02]  /*42f0*/  DFMA R16, R22, R18, R16 ;  /* 0x000000121610722b */ /* 0x000fe40000000010 */
[C---:B------:R-:W-:Y:S02]  /*4300*/  DFMA R18, R8.reuse, R8, -R14 ;  /* 0x000000080812722b */ /* 0x040fe4000000080e */
[----:B------:R-:W-:-:S06]  /*4310*/  DMUL R22, R8, R14 ;  /* 0x0000000e08167228 */ /* 0x000fcc0000000000 */
[----:B------:R-:W-:Y:S02]  /*4320*/  DFMA R18, R8, R20, R18 ;  /* 0x000000140812722b */ /* 0x000fe40000000012 */
[----:B------:R-:W-:Y:S01]  /*4330*/  DADD R20, R16, -UR14 ;  /* 0x8000000e10147e29 */ /* 0x000fe20008000000 */
[----:B------:R-:W-:Y:S01]  /*4340*/  UMOV UR14, 0x80000000 ;  /* 0x80000000000e7882 */ /* 0x000fe20000000000 */
[----:B------:R-:W-:Y:S01]  /*4350*/  DFMA R16, R8, R14, -R22 ;  /* 0x0000000e0810722b */ /* 0x000fe20000000816 */
[----:B------:R-:W-:-:S07]  /*4360*/  UMOV UR15, 0x43300000 ;  /* 0x43300000000f7882 */ /* 0x000fce0000000000 */
[----:B------:R-:W-:Y:S02]  /*4370*/  DFMA R16, R12, R14, R16 ;  /* 0x0000000e0c10722b */ /* 0x000fe40000000010 */
[----:B------:R-:W-:-:S06]  /*4380*/  DADD R14, R10, R20 ;  /* 0x000000000a0e7229 */ /* 0x000fcc0000000014 */
[----:B------:R-:W-:Y:S02]  /*4390*/  DFMA R16, R8, R18, R16 ;  /* 0x000000120810722b */ /* 0x000fe40000000010 */
[----:B------:R-:W-:Y:S02]  /*43a0*/  DADD R18, R10, -R14 ;  /* 0x000000000a127229 */ /* 0x000fe4000000080e */
[----:B------:R-:W-:-:S06]  /*43b0*/  DMUL R10, R14, R22 ;  /* 0x000000160e0a7228 */ /* 0x000fcc0000000000 */
[----:B------:R-:W-:Y:S02]  /*43c0*/  DADD R20, R20, R18 ;  /* 0x0000000014147229 */ /* 0x000fe40000000012 */
[----:B------:R-:W-:-:S08]  /*43d0*/  DFMA R18, R14, R22, -R10 ;  /* 0x000000160e12722b */ /* 0x000fd0000000080a */
[----:B------:R-:W-:-:S08]  /*43e0*/  DFMA R16, R14, R16, R18 ;  /* 0x000000100e10722b */ /* 0x000fd00000000012 */
[----:B------:R-:W-:-:S08]  /*43f0*/  DFMA R20, R20, R22, R16 ;  /* 0x000000161414722b */ /* 0x000fd00000000010 */
[----:B------:R-:W-:-:S08]  /*4400*/  DADD R16, R10, R20 ;  /* 0x000000000a107229 */ /* 0x000fd00000000014 */
[--C-:B------:R-:W-:Y:S02]  /*4410*/  DADD R14, R8, R16.reuse ;  /* 0x00000000080e7229 */ /* 0x100fe40000000010 */
[----:B------:R-:W-:-:S06]  /*4420*/  DADD R10, R10, -R16 ;  /* 0x000000000a0a7229 */ /* 0x000fcc0000000810 */
[----:B------:R-:W-:Y:S02]  /*4430*/  DADD R8, R8, -R14 ;  /* 0x0000000008087229 */ /* 0x000fe4000000080e */
[----:B------:R-:W-:-:S06]  /*4440*/  DADD R10, R20, R10 ;  /* 0x00000000140a7229 */ /* 0x000fcc000000000a */
[----:B------:R-:W-:-:S08]  /*4450*/  DADD R8, R16, R8 ;  /* 0x0000000010087229 */ /* 0x000fd00000000008 */
[----:B------:R-:W-:Y:S01]  /*4460*/  DADD R10, R10, R8 ;  /* 0x000000000a0a7229 */ /* 0x000fe20000000008 */
[C---:B------:R-:W-:Y:S01]  /*4470*/  VIADD R8, R6.reuse, 0xfffffc01 ;  /* 0xfffffc0106087836 */ /* 0x040fe20000000000 */
[----:B------:R-:W-:Y:S01]  /*4480*/  @P1 IADD3 R8, PT, PT, R6, -0x3fe, RZ ;  /* 0xfffffc0206081810 */ /* 0x000fe20007ffe0ff */
[----:B------:R-:W-:-:S03]  /*4490*/  IMAD.MOV.U32 R9, RZ, RZ, 0x43300000 ;  /* 0x43300000ff097424 */ /* 0x000fc600078e00ff */
[----:B------:R-:W-:Y:S02]  /*44a0*/  LOP3.LUT R8, R8, 0x80000000, RZ, 0x3c, !PT ;  /* 0x8000000008087812 */ /* 0x000fe400078e3cff */
[----:B------:R-:W-:-:S04]  /*44b0*/  DADD R12, R12, R10 ;  /* 0x000000000c0c7229 */ /* 0x000fc8000000000a */
[----:B------:R-:W-:Y:S01]  /*44c0*/  DADD R10, R8, -UR14 ;  /* 0x8000000e080a7e29 */ /* 0x000fe20008000000 */
[----:B------:R-:W-:Y:S01]  /*44d0*/  UMOV UR14, 0xfefa39ef ;  /* 0xfefa39ef000e7882 */ /* 0x000fe20000000000 */
[----:B------:R-:W-:Y:S02]  /*44e0*/  UMOV UR15, 0x3fe62e42 ;  /* 0x3fe62e42000f7882 */ /* 0x000fe40000000000 */
[----:B------:R-:W-:-:S08]  /*44f0*/  DADD R16, R14, R12 ;  /* 0x000000000e107229 */ /* 0x000fd0000000000c */
[--C-:B------:R-:W-:Y:S02]  /*4500*/  DFMA R8, R10, UR14, R16.reuse ;  /* 0x0000000e0a087c2b */ /* 0x100fe40008000010 */
[----:B------:R-:W-:-:S06]  /*4510*/  DADD R18, R14, -R16 ;  /* 0x000000000e127229 */ /* 0x000fcc0000000810 */
[----:B------:R-:W-:Y:S02]  /*4520*/  DFMA R14, R10, -UR14, R8 ;  /* 0x8000000e0a0e7c2b */ /* 0x000fe40008000008 */
[----:B------:R-:W-:-:S06]  /*4530*/  DADD R18, R12, R18 ;  /* 0x000000000c127229 */ /* 0x000fcc0000000012 */
[----:B------:R-:W-:Y:S01]  /*4540*/  DADD R14, -R16, R14 ;  /* 0x00000000100e7229 */ /* 0x000fe2000000010e */
[----:B------:R-:W-:Y:S01]  /*4550*/  IMAD.MOV.U32 R16, RZ, RZ, 0x652b82fe ;  /* 0x652b82feff107424 */ /* 0x000fe200078e00ff */
[----:B------:R-:W-:-:S06]  /*4560*/  MOV R17, 0x3ff71547 ;  /* 0x3ff7154700117802 */ /* 0x000fcc0000000f00 */
[----:B------:R-:W-:-:S08]  /*4570*/  DADD R12, R18, -R14 ;  /* 0x00000000120c7229 */ /* 0x000fd0000000080e */
[----:B------:R-:W-:-:S08]  /*4580*/  DFMA R12, R10, UR16, R12 ;  /* 0x000000100a0c7c2b */ /* 0x000fd0000800000c */
[----:B------:R-:W-:-:S08]  /*4590*/  DADD R10, R8, R12 ;  /* 0x00000000080a7229 */ /* 0x000fd0000000000c */
[----:B------:R-:W-:Y:S02]  /*45a0*/  DADD R14, R8, -R10 ;  /* 0x00000000080e7229 */ /* 0x000fe4000000080a */
[----:B------:R-:W-:-:S06]  /*45b0*/  DMUL R8, R10, 2 ;  /* 0x400000000a087828 */ /* 0x000fcc0000000000 */
[----:B------:R-:W-:Y:S02]  /*45c0*/  DADD R12, R12, R14 ;  /* 0x000000000c0c7229 */ /* 0x000fe4000000000e */
[----:B------:R-:W-:-:S08]  /*45d0*/  DFMA R10, R10, 2, -R8 ;  /* 0x400000000a0a782b */ /* 0x000fd00000000808 */
[----:B------:R-:W-:-:S08]  /*45e0*/  DFMA R12, R12, 2, R10 ;  /* 0x400000000c0c782b */ /* 0x000fd0000000000a */
[----:B------:R-:W-:-:S08]  /*45f0*/  DADD R18, R8, R12 ;  /* 0x0000000008127229 */ /* 0x000fd0000000000c */
[----:B------:R-:W-:Y:S02]  /*4600*/  DFMA R16, R18, R16, 6.75539944105574400000e+15 ;  /* 0x433800001210742b */ /* 0x000fe40000000010 */
[----:B------:R-:W-:Y:S01]  /*4610*/  FSETP.GEU.AND P0, PT, |R19|, 4.1917929649353027344, PT ;  /* 0x4086232b1300780b */ /* 0x000fe20003f0e200 */
[----:B------:R-:W-:-:S05]  /*4620*/  DADD R8, R8, -R18 ;  /* 0x0000000008087229 */ /* 0x000fca0000000812 */
[----:B------:R-:W-:-:S03]  /*4630*/  DADD R10, R16, -6.75539944105574400000e+15 ;  /* 0xc3380000100a7429 */ /* 0x000fc60000000000 */
[----:B------:R-:W-:-:S05]  /*4640*/  DADD R12, R12, R8 ;  /* 0x000000000c0c7229 */ /* 0x000fca0000000008 */
[----:B------:R-:W-:Y:S01]  /*4650*/  DFMA R14, R10, -UR14, R18 ;  /* 0x8000000e0a0e7c2b */ /* 0x000fe20008000012 */
[----:B------:R-:W-:Y:S01]  /*4660*/  UMOV UR14, 0x3b39803f ;  /* 0x3b39803f000e7882 */ /* 0x000fe20000000000 */
[----:B------:R-:W-:-:S06]  /*4670*/  UMOV UR15, 0x3c7abc9e ;  /* 0x3c7abc9e000f7882 */ /* 0x000fcc0000000000 */
[----:B------:R-:W-:Y:S01]  /*4680*/  DFMA R14, R10, -UR14, R14 ;  /* 0x8000000e0a0e7c2b */ /* 0x000fe2000800000e */
[----:B------:R-:W-:Y:S01]  /*4690*/  UMOV UR14, 0x69ce2bdf ;  /* 0x69ce2bdf000e7882 */ /* 0x000fe20000000000 */
[----:B------:R-:W-:Y:S01]  /*46a0*/  IMAD.MOV.U32 R10, RZ, RZ, -0x35dec16 ;  /* 0xfca213eaff0a7424 */ /* 0x000fe200078e00ff */
[----:B------:R-:W-:Y:S01]  /*46b0*/  UMOV UR15, 0x3e5ade15 ;  /* 0x3e5ade15000f7882 */ /* 0x000fe20000000000 */
[----:B------:R-:W-:-:S06]  /*46c0*/  IMAD.MOV.U32 R11, RZ, RZ, 0x3e928af3 ;  /* 0x3e928af3ff0b7424 */ /* 0x000fcc00078e00ff */
[----:B------:R-:W-:Y:S01]  /*46d0*/  DFMA R10, R14, UR14, R10 ;  /* 0x0000000e0e0a7c2b */ /* 0x000fe2000800000a */
[----:B------:R-:W-:Y:S01]  /*46e0*/  UMOV UR14, 0x62401315 ;  /* 0x62401315000e7882 */ /* 0x000fe20000000000 */
[----:B------:R-:W-:-:S06]  /*46f0*/  UMOV UR15, 0x3ec71dee ;  /* 0x3ec71dee000f7882 */ /* 0x000fcc0000000000 */
[----:B------:R-:W-:Y:S01]  /*4700*/  DFMA R10, R14, R10, UR14 ;  /* 0x0000000e0e0a7e2b */ /* 0x000fe2000800000a */
        /* <DEDUP_REMOVED lines=20> */
[----:B------:R-:W-:-:S08]  /*4850*/  DFMA R10, R14, R10, UR14 ;  /* 0x0000000e0e0a7e2b */ /* 0x000fd0000800000a */
[----:B------:R-:W-:-:S08]  /*4860*/  DFMA R10, R14, R10, 1 ;  /* 0x3ff000000e0a742b */ /* 0x000fd0000000000a */
[----:B------:R-:W-:-:S10]  /*4870*/  DFMA R10, R14, R10, 1 ;  /* 0x3ff000000e0a742b */ /* 0x000fd4000000000a */
[----:B------:R-:W-:Y:S01]  /*4880*/  LEA R15, R16, R11, 0x14 ;  /* 0x0000000b100f7211 */ /* 0x000fe200078ea0ff */
[----:B------:R-:W-:Y:S01]  /*4890*/  IMAD.MOV.U32 R14, RZ, RZ, R10 ;  /* 0x000000ffff0e7224 */ /* 0x000fe200078e000a */
[----:B------:R-:W-:Y:S06]  /*48a0*/  @!P0 BRA `(.L_x_81) ;  /* 0x0000000000348947 */ /* 0x000fec0003800000 */
[----:B------:R-:W-:Y:S01]  /*48b0*/  FSETP.GEU.AND P1, PT, |R19|, 4.2275390625, PT ;  /* 0x408748001300780b */ /* 0x000fe20003f2e200 */
[C---:B------:R-:W-:Y:S02]  /*48c0*/  DADD R14, R18.reuse, +INF ;  /* 0x7ff00000120e7429 */ /* 0x040fe40000000000 */
[----:B------:R-:W-:-:S08]  /*48d0*/  DSETP.GEU.AND P0, PT, R18, RZ, PT ;  /* 0x000000ff1200722a */ /* 0x000fd00003f0e000 */
[----:B------:R-:W-:Y:S02]  /*48e0*/  FSEL R14, R14, RZ, P0 ;  /* 0x000000ff0e0e7208 */ /* 0x000fe40000000000 */
[----:B------:R-:W-:Y:S02]  /*48f0*/  @!P1 LEA.HI R8, R16, R16, RZ, 0x1 ;  /* 0x0000001010089211 */ /* 0x000fe400078f08ff */
[----:B------:R-:W-:Y:S02]  /*4900*/  FSEL R15, R15, RZ, P0 ;  /* 0x000000ff0f0f7208 */ /* 0x000fe40000000000 */
[----:B------:R-:W-:-:S04]  /*4910*/  @!P1 SHF.R.S32.HI R8, RZ, 0x1, R8 ;  /* 0x00000001ff089819 */ /* 0x000fc80000011408 */
[----:B------:R-:W-:Y:S01]  /*4920*/  @!P1 LEA R9, R8, R11, 0x14 ;  /* 0x0000000b08099211 */ /* 0x000fe200078ea0ff */
[----:B------:R-:W-:Y:S02]  /*4930*/  @!P1 IMAD.IADD R6, R16, 0x1, -R8 ;  /* 0x0000000110069824 */ /* 0x000fe400078e0a08 */
[----:B------:R-:W-:Y:S02]  /*4940*/  @!P1 IMAD.MOV.U32 R8, RZ, RZ, R10 ;  /* 0x000000ffff089224 */ /* 0x000fe400078e000a */
[----:B------:R-:W-:Y:S01]  /*4950*/  @!P1 IMAD.MOV.U32 R10, RZ, RZ, RZ ;  /* 0x000000ffff0a9224 */ /* 0x000fe200078e00ff */
[----:B------:R-:W-:-:S06]  /*4960*/  @!P1 LEA R11, R6, 0x3ff00000, 0x14 ;  /* 0x3ff00000060b9811 */ /* 0x000fcc00078ea0ff */
[----:B------:R-:W-:-:S11]  /*4970*/  @!P1 DMUL R14, R8, R10 ;  /* 0x0000000a080e9228 */ /* 0x000fd60000000000 */
.L_x_81:
[----:B------:R-:W-:Y:S01]  /*4980*/  DFMA R12, R12, R14, R14 ;  /* 0x0000000e0c0c722b */ /* 0x000fe2000000000e */
[----:B------:R-:W-:Y:S01]  /*4990*/  MOV R10, R4 ;  /* 0x00000004000a7202 */ /* 0x000fe20000000f00 */
[----:B------:R-:W-:Y:S01]  /*49a0*/  DSETP.NEU.AND P0, PT, |R14|, +INF , PT ;  /* 0x7ff000000e00742a */ /* 0x000fe20003f0d200 */
[----:B------:R-:W-:-:S07]  /*49b0*/  IMAD.MOV.U32 R11, RZ, RZ, 0x0 ;  /* 0x00000000ff0b7424 */ /* 0x000fce00078e00ff */
[----:B------:R-:W-:Y:S02]  /*49c0*/  FSEL R8, R14, R12, !P0 ;  /* 0x0000000c0e087208 */ /* 0x000fe40004000000 */
[----:B------:R-:W-:Y:S01]  /*49d0*/  FSEL R6, R15, R13, !P0 ;  /* 0x0000000d0f067208 */ /* 0x000fe20004000000 */
[----:B------:R-:W-:Y:S06]  /*49e0*/  RET.REL.NODEC R10 `(_Z29calculate_kernel_update_alphaiiPfS_PiS_S_S0_S0_iibbiiPcff) ;  /* 0xffffffb40a847950 */ /* 0x000fec0003c3ffff */
.L_x_82:
        /* <DEDUP_REMOVED lines=9> */
.L_x_87:


//--------------------- .text._Z18smo_kernel_initialPfPiS_S_S0_S0_iif --------------------------
	.section	.text._Z18smo_kernel_initialPfPiS_S_S0_S0_iif,"ax",@progbits
	.align	128
        .global         _Z18smo_kernel_initialPfPiS_S_S0_S0_iif
        .type           _Z18smo_kernel_initialPfPiS_S_S0_S0_iif,@function
        .size           _Z18smo_kernel_initialPfPiS_S_S0_S0_iif,(.L_x_90 - _Z18smo_kernel_initialPfPiS_S_S0_S0_iif)
        .other          _Z18smo_kernel_initialPfPiS_S_S0_S0_iif,@"STO_CUDA_ENTRY STV_DEFAULT"
_Z18smo_kernel_initialPfPiS_S_S0_S0_iif:
.text._Z18smo_kernel_initialPfPiS_S_S0_S0_iif:
        /* <DEDUP_REMOVED lines=9> */
[----:B------:R-:W1:Y:S01]  /*0090*/  LDCU.64 UR4, c[0x0][0x358] ;  /* 0x00006b00ff0477ac */ /* 0x000e620008000a00 */
[----:B------:R-:W2:Y:S06]  /*00a0*/  LDCU UR6, c[0x0][0x3b8] ;  /* 0x00007700ff0677ac */ /* 0x000eac0008000800 */
[----:B------:R-:W3:Y:S08]  /*00b0*/  LDC.64 R4, c[0x0][0x390] ;  /* 0x0000e400ff047b82 */ /* 0x000ef00000000a00 */
[----:B------:R-:W4:Y:S01]  /*00c0*/  LDC.64 R6, c[0x0][0x398] ;  /* 0x0000e600ff067b82 */ /* 0x000f220000000a00 */
[----:B0-----:R-:W-:-:S07]  /*00d0*/  IMAD.WIDE R2, R11, 0x4, R2 ;  /* 0x000000040b027825 */ /* 0x001fce00078e0202 */
[----:B------:R-:W0:Y:S01]  /*00e0*/  LDC.64 R8, c[0x0][0x3a0] ;  /* 0x0000e800ff087b82 */ /* 0x000e220000000a00 */
[----:B-1----:R-:W5:Y:S01]  /*00f0*/  LDG.E R0, desc[UR4][R2.64] ;  /* 0x0000000402007981 */ /* 0x002f62000c1e1900 */
[----:B---3--:R-:W-:-:S04]  /*0100*/  IMAD.WIDE R4, R11, 0x4, R4 ;  /* 0x000000040b047825 */ /* 0x008fc800078e0204 */
[----:B----4-:R-:W-:-:S04]  /*0110*/  IMAD.WIDE R6, R11, 0x4, R6 ;  /* 0x000000040b067825 */ /* 0x010fc800078e0206 */
[----:B-----5:R-:W-:-:S05]  /*0120*/  IMAD.MOV R0, RZ, RZ, -R0 ;  /* 0x000000ffff007224 */ /* 0x020fca00078e0a00 */
[----:B------:R-:W-:-:S05]  /*0130*/  I2FP.F32.S32 R13, R0 ;  /* 0x00000000000d7245 */ /* 0x000fca0000201400 */
[----:B------:R1:W-:Y:S04]  /*0140*/  STG.E desc[UR4][R4.64], R13 ;  /* 0x0000000d04007986 */ /* 0x0003e8000c101904 */
[----:B------:R3:W-:Y:S04]  /*0150*/  STG.E desc[UR4][R6.64], RZ ;  /* 0x000000ff06007986 */ /* 0x0007e8000c101904 */
[----:B------:R-:W4:Y:S01]  /*0160*/  LDG.E R0, desc[UR4][R2.64] ;  /* 0x0000000402007981 */ /* 0x000f22000c1e1900 */
[----:B0-----:R-:W-:Y:S01]  /*0170*/  IMAD.WIDE R8, R11, 0x4, R8 ;  /* 0x000000040b087825 */ /* 0x001fe200078e0208 */
[----:B-1----:R-:W0:Y:S01]  /*0180*/  LDC.64 R4, c[0x0][0x3a8] ;  /* 0x0000ea00ff047b82 */ /* 0x002e220000000a00 */
[----:B----4-:R-:W-:-:S04]  /*0190*/  ISETP.NE.AND P0, PT, R0, -0x1, PT ;  /* 0xffffffff0000780c */ /* 0x010fc80003f05270 */
[----:B--2---:R-:W-:-:S04]  /*01a0*/  FSETP.EQ.AND P0, PT, RZ, UR6, !P0 ;  /* 0x00000006ff007c0b */ /* 0x004fc8000c702000 */
[----:B------:R-:W-:-:S04]  /*01b0*/  ISETP.EQ.OR P0, PT, R0, 0x1, P0 ;  /* 0x000000010000780c */ /* 0x000fc80000702670 */
[----:B------:R-:W-:-:S05]  /*01c0*/  SEL R15, RZ, 0x1, !P0 ;  /* 0x00000001ff0f7807 */ /* 0x000fca0004000000 */
[----:B------:R3:W-:Y:S04]  /*01d0*/  STG.E desc[UR4][R8.64], R15 ;  /* 0x0000000f08007986 */ /* 0x0007e8000c101904 */
[----:B------:R-:W2:Y:S01]  /*01e0*/  LDG.E R0, desc[UR4][R6.64] ;  /* 0x0000000406007981 */ /* 0x000ea2000c1e1900 */
[----:B------:R-:W-:Y:S01]  /*01f0*/  BSSY.RECONVERGENT B0, `(.L_x_83) ;  /* 0x000000d000007945 */ /* 0x000fe20003800200 */
[----:B0-----:R-:W-:-:S04]  /*0200*/  IMAD.WIDE R4, R11, 0x4, R4 ;  /* 0x000000040b047825 */ /* 0x001fc800078e0204 */
[----:B------:R-:W-:Y:S01]  /*0210*/  IMAD.MOV.U32 R11, RZ, RZ, 0x1 ;  /* 0x00000001ff0b7424 */ /* 0x000fe200078e00ff */
[C---:B--2---:R-:W-:Y:S02]  /*0220*/  FSETP.GEU.AND P0, PT, R0.reuse, UR6, PT ;  /* 0x0000000600007c0b */ /* 0x044fe4000bf0e000 */
[----:B------:R-:W-:-:S13]  /*0230*/  FSETP.GT.AND P1, PT, R0, RZ, PT ;  /* 0x000000ff0000720b */ /* 0x000fda0003f24000 */
[----:B---3--:R-:W-:Y:S05]  /*0240*/  @!P0 BRA P1, `(.L_x_84) ;  /* 0x00000000001c8947 */ /* 0x008fea0000800000 */
[----:B------:R-:W2:Y:S02]  /*0250*/  LDG.E R2, desc[UR4][R2.64] ;  /* 0x0000000402027981 */ /* 0x000ea4000c1e1900 */
[C---:B--2---:R-:W-:Y:S02]  /*0260*/  ISETP.NE.AND P0, PT, R2.reuse, 0x1, PT ;  /* 0x000000010200780c */ /* 0x044fe40003f05270 */
[----:B------:R-:W-:Y:S02]  /*0270*/  ISETP.NE.AND P1, PT, R2, -0x1, PT ;  /* 0xffffffff0200780c */ /* 0x000fe40003f25270 */
[C---:B------:R-:W-:Y:S02]  /*0280*/  FSETP.EQ.AND P0, PT, R0.reuse, UR6, !P0 ;  /* 0x0000000600007c0b */ /* 0x040fe4000c702000 */
[----:B------:R-:W-:-:S04]  /*0290*/  FSETP.EQ.AND P1, PT, R0, RZ, !P1 ;  /* 0x000000ff0000720b */ /* 0x000fc80004f22000 */
[----:B------:R-:W-:-:S04]  /*02a0*/  PLOP3.LUT P0, PT, P0, P1, PT, 0xf8, 0x8f ;  /* 0x00000000008f781c */ /* 0x000fc80000703f70 */
[----:B------:R-:W-:-:S09]  /*02b0*/  SEL R11, RZ, 0x1, !P0 ;  /* 0x00000001ff0b7807 */ /* 0x000fd20004000000 */
.L_x_84:
[----:B------:R-:W-:Y:S05]  /*02c0*/  BSYNC.RECONVERGENT B0 ;  /* 0x0000000000007941 */ /* 0x000fea0003800200 */
.L_x_83:
[----:B------:R-:W-:Y:S01]  /*02d0*/  STG.E desc[UR4][R4.64], R11 ;  /* 0x0000000b04007986 */ /* 0x000fe2000c101904 */
[----:B------:R-:W-:Y:S05]  /*02e0*/  EXIT ;  /* 0x000000000000794d */ /* 0x000fea0003800000 */
.L_x_85:
        /* <DEDUP_REMOVED lines=9> */
.L_x_90:


//--------------------- .nv.shared.reserved.0     --------------------------
	.section	.nv.shared.reserved.0,"aw",@nobits
	.weak		__nv_reservedSMEM_offset_0_alias
	.size		__nv_reservedSMEM_offset_0_alias, 0, 64
	.other		__nv_reservedSMEM_offset_0_alias,@"STO_CUDA_RESERVED_SHARED STV_DEFAULT"
__nv_reservedSMEM_offset_0_alias:
	.zero		0
	.zero		64


//--------------------- .nv.constant0._Z22write_kernel_to_memoryPfS_iiS_i --------------------------
	.section	.nv.constant0._Z22write_kernel_to_memoryPfS_iiS_i,"a",@progbits
	.sectionflags	@""
	.align	4
.nv.constant0._Z22write_kernel_to_memoryPfS_iiS_i:
	.zero		932


//--------------------- .nv.constant0._Z29calculate_kernel_update_alphaiiPfS_PiS_S_S0_S0_iibbiiPcff --------------------------
	.section	.nv.constant0._Z29calculate_kernel_update_alphaiiPfS_PiS_S_S0_S0_iibbiiPcff,"a",@progbits
	.sectionflags	@""
	.align	4
.nv.constant0._Z29calculate_kernel_update_alphaiiPfS_PiS_S_S0_S0_iibbiiPcff:
	.zero		1000


//--------------------- .nv.constant0._Z18smo_kernel_initialPfPiS_S_S0_S0_iif --------------------------
	.section	.nv.constant0._Z18smo_kernel_initialPfPiS_S_S0_S0_iif,"a",@progbits
	.sectionflags	@""
	.align	4
.nv.constant0._Z18smo_kernel_initialPfPiS_S_S0_S0_iif:
	.zero		956


//--------------------- SYMBOLS --------------------------

	.type		.nv.reservedSmem.offset0,@object
	.size		.nv.reservedSmem.offset0,0x4
